// auto-generated by cutlass_sweep.gemm — config: {"arch": "sm_90", "cluster_m": 1, "cluster_n": 1, "dtype": "bf16", "dtype_b": "bf16", "layout": "nt", "stages": 0, "tile_k": 256, "tile_m": 64, "tile_n": 96}
#include "cutlass/cutlass.h"
#include "cutlass/gemm/collective/collective_builder.hpp"
#include "cutlass/gemm/device/gemm_universal_adapter.h"
#include "cutlass/gemm/kernel/gemm_universal.hpp"
#include "cutlass/epilogue/collective/collective_builder.hpp"

using ElemA = cutlass::bfloat16_t;
using ElemB = cutlass::bfloat16_t;
using ElemCD = cutlass::bfloat16_t;
using Acc  = float;
using TileShape    = cute::Shape<cute::_64, cute::_96, cute::_256>;
using ClusterShape = cute::Shape<cute::_1, cute::_1, cute::_1>;

using CollectiveEpilogue = typename cutlass::epilogue::collective::CollectiveBuilder<
    cutlass::arch::Sm90, cutlass::arch::OpClassTensorOp,
    TileShape, ClusterShape,
    cutlass::epilogue::collective::EpilogueTileAuto,
    Acc, Acc,
    ElemCD, cutlass::layout::RowMajor, 128 / cutlass::sizeof_bits<ElemCD>::value,
    ElemCD, cutlass::layout::RowMajor, 128 / cutlass::sizeof_bits<ElemCD>::value,
    cutlass::epilogue::collective::EpilogueScheduleAuto
  >::CollectiveOp;

using CollectiveMainloop = typename cutlass::gemm::collective::CollectiveBuilder<
    cutlass::arch::Sm90, cutlass::arch::OpClassTensorOp,
    ElemA, cutlass::layout::RowMajor, 128 / cutlass::sizeof_bits<ElemA>::value,
    ElemB, cutlass::layout::ColumnMajor, 128 / cutlass::sizeof_bits<ElemB>::value,
    Acc,
    TileShape, ClusterShape,
    cutlass::gemm::collective::StageCountAutoCarveout<static_cast<int>(sizeof(typename CollectiveEpilogue::SharedStorage))>,
    cutlass::gemm::collective::KernelScheduleAuto
  >::CollectiveOp;

using GemmKernel = cutlass::gemm::kernel::GemmUniversal<
    cute::Shape<int,int,int,int>,
    CollectiveMainloop,
    CollectiveEpilogue
>;
using Gemm = cutlass::gemm::device::GemmUniversalAdapter<GemmKernel>;

// Force the device kernel symbol into the cubin without needing a host main.
auto* _anchor = &cutlass::device_kernel<GemmKernel>;


// ===== COMPILED SASS (sm_90a) =====

	.target	sm_90a

	.elftype	@"ET_EXEC"


//--------------------- .note.nv.tkinfo           --------------------------
	.section	.note.nv.tkinfo,"",@"SHT_NOTE"
	.sectionflags	@"SHF_NOTE_NV_TKINFO"
	.tkinfo
        /*0018*/ 	.word	0x00000002
        /*0030*/ 	.string	""
        /*0030*/ 	.string	"ptxas"
        /*0030*/ 	.string	"Cuda compilation tools, release 13.0, V13.0.88"
        /*0030*/ 	.string	"Build cuda_13.0.r13.0/compiler.36424714_0"
        /*0030*/ 	.string	"-arch sm_90a -m 64 "



//--------------------- .note.nv.cuinfo           --------------------------
	.section	.note.nv.cuinfo,"",@"SHT_NOTE"
	.sectionflags	@"SHF_NOTE_NV_CUINFO"
        /*0018*/ 	.short	0x0002
        /*001a*/ 	.short	0x005a
        /*001c*/ 	.short	0x0082
	.zero		2


//--------------------- .nv.info                  --------------------------
	.section	.nv.info,"",@"SHT_CUDA_INFO"
	.align	4


	//----- nvinfo : EIATTR_REGCOUNT
	.align		4
        /*0000*/ 	.byte	0x04, 0x2f
        /*0002*/ 	.short	(.L_15 - .L_14)
	.align		4
.L_14:
        /*0004*/ 	.word	index@(_ZN7cutlass13device_kernelINS_4gemm6kernel13GemmUniversalIN4cute5tupleIJiiiiEEENS1_10collective13CollectiveMmaINS1_34MainloopSm90TmaGmmaWarpSpecializedILi2ENS5_IJNS4_1CILi1EEESB_SB_EEENS1_32KernelTmaWarpSpecializedPingpongEEENS5_IJNSA_ILi64EEENSA_ILi96EEENSA_ILi256EEEEEENS_10bfloat16_tENS5_IJlSB_lEEESJ_SK_NS4_8TiledMMAINS4_8MMA_AtomIJNS4_4SM904GMMA27MMA_64x96x16_F32BF16BF16_SSILNSO_5MajorE0ELSQ_0ELNSO_7ScaleInE1ELSR_1EEEEEENS4_6LayoutISC_NS5_IJNSA_ILi0EEESV_SV_EEEEENS5_IJNS4_10UnderscoreESY_SY_EEEEENS4_13SM90_TMA_LOADENS4_14ComposedLayoutINS4_7SwizzleILi3ELi4ELi3EEENS4_18smem_ptr_flag_bitsILi16EEENSU_INS5_IJNSA_ILi8EEESF_EEENS5_IJSF_SB_EEEEEEEvNS4_8identityES11_S1B_vS1C_EENS_8epilogue10collective6detail29Sm90TmaWarpSpecializedAdapterINS1F_15DefaultEpilogueISJ_SK_SK_NS1E_6thread17LinearCombinationISJ_Li1EffLNS1J_9ScaleType4KindE0ELNS_15FloatRoundStyleE2ESJ_EENS1_15EpilogueDefaultEEEEEvvEEEEvNT_6ParamsE)
        /*0008*/ 	.word	0x000000a8


	//----- nvinfo : EIATTR_FRAME_SIZE
	.align		4
.L_15:
        /*000c*/ 	.byte	0x04, 0x11
        /*000e*/ 	.short	(.L_17 - .L_16)
	.align		4
.L_16:
        /*0010*/ 	.word	index@(_ZN7cutlass13device_kernelINS_4gemm6kernel13GemmUniversalIN4cute5tupleIJiiiiEEENS1_10collective13CollectiveMmaINS1_34MainloopSm90TmaGmmaWarpSpecializedILi2ENS5_IJNS4_1CILi1EEESB_SB_EEENS1_32KernelTmaWarpSpecializedPingpongEEENS5_IJNSA_ILi64EEENSA_ILi96EEENSA_ILi256EEEEEENS_10bfloat16_tENS5_IJlSB_lEEESJ_SK_NS4_8TiledMMAINS4_8MMA_AtomIJNS4_4SM904GMMA27MMA_64x96x16_F32BF16BF16_SSILNSO_5MajorE0ELSQ_0ELNSO_7ScaleInE1ELSR_1EEEEEENS4_6LayoutISC_NS5_IJNSA_ILi0EEESV_SV_EEEEENS5_IJNS4_10UnderscoreESY_SY_EEEEENS4_13SM90_TMA_LOADENS4_14ComposedLayoutINS4_7SwizzleILi3ELi4ELi3EEENS4_18smem_ptr_flag_bitsILi16EEENSU_INS5_IJNSA_ILi8EEESF_EEENS5_IJSF_SB_EEEEEEEvNS4_8identityES11_S1B_vS1C_EENS_8epilogue10collective6detail29Sm90TmaWarpSpecializedAdapterINS1F_15DefaultEpilogueISJ_SK_SK_NS1E_6thread17LinearCombinationISJ_Li1EffLNS1J_9ScaleType4KindE0ELNS_15FloatRoundStyleE2ESJ_EENS1_15EpilogueDefaultEEEEEvvEEEEvNT_6ParamsE)
        /*0014*/ 	.word	0x00000000


	//----- nvinfo : EIATTR_MIN_STACK_SIZE
	.align		4
.L_17:
        /*0018*/ 	.byte	0x04, 0x12
        /*001a*/ 	.short	(.L_19 - .L_18)
	.align		4
.L_18:
        /*001c*/ 	.word	index@(_ZN7cutlass13device_kernelINS_4gemm6kernel13GemmUniversalIN4cute5tupleIJiiiiEEENS1_10collective13CollectiveMmaINS1_34MainloopSm90TmaGmmaWarpSpecializedILi2ENS5_IJNS4_1CILi1EEESB_SB_EEENS1_32KernelTmaWarpSpecializedPingpongEEENS5_IJNSA_ILi64EEENSA_ILi96EEENSA_ILi256EEEEEENS_10bfloat16_tENS5_IJlSB_lEEESJ_SK_NS4_8TiledMMAINS4_8MMA_AtomIJNS4_4SM904GMMA27MMA_64x96x16_F32BF16BF16_SSILNSO_5MajorE0ELSQ_0ELNSO_7ScaleInE1ELSR_1EEEEEENS4_6LayoutISC_NS5_IJNSA_ILi0EEESV_SV_EEEEENS5_IJNS4_10UnderscoreESY_SY_EEEEENS4_13SM90_TMA_LOADENS4_14ComposedLayoutINS4_7SwizzleILi3ELi4ELi3EEENS4_18smem_ptr_flag_bitsILi16EEENSU_INS5_IJNSA_ILi8EEESF_EEENS5_IJSF_SB_EEEEEEEvNS4_8identityES11_S1B_vS1C_EENS_8epilogue10collective6detail29Sm90TmaWarpSpecializedAdapterINS1F_15DefaultEpilogueISJ_SK_SK_NS1E_6thread17LinearCombinationISJ_Li1EffLNS1J_9ScaleType4KindE0ELNS_15FloatRoundStyleE2ESJ_EENS1_15EpilogueDefaultEEEEEvvEEEEvNT_6ParamsE)
        /*0020*/ 	.word	0x00000000
.L_19:


//--------------------- .nv.compat                --------------------------
	.section	.nv.compat,"",@"SHT_CUDA_COMPAT_INFO"
	.align	4
        /*0000*/ 	.byte	0x02, 0x09, 0x01, 0x00, 0x02, 0x02, 0x04, 0x00, 0x02, 0x05, 0x05, 0x00, 0x03, 0x07, 0x01, 0x01
        /*0010*/ 	.byte	0x02, 0x03, 0x01, 0x00, 0x02, 0x06, 0x01, 0x00, 0x04, 0x0b, 0x08, 0x00, 0x00, 0x00, 0x00, 0x00
        /*0020*/ 	.byte	0x00, 0x00, 0x00, 0x00


//--------------------- .nv.info._ZN7cutlass13device_kernelINS_4gemm6kernel13GemmUniversalIN4cute5tupleIJiiiiEEENS1_10collective13CollectiveMmaINS1_34MainloopSm90TmaGmmaWarpSpecializedILi2ENS5_IJNS4_1CILi1EEESB_SB_EEENS1_32KernelTmaWarpSpecializedPingpongEEENS5_IJNSA_ILi64EEENSA_ILi96EEENSA_ILi256EEEEEENS_10bfloat16_tENS5_IJlSB_lEEESJ_SK_NS4_8TiledMMAINS4_8MMA_AtomIJNS4_4SM904GMMA27MMA_64x96x16_F32BF16BF16_SSILNSO_5MajorE0ELSQ_0ELNSO_7ScaleInE1ELSR_1EEEEEENS4_6LayoutISC_NS5_IJNSA_ILi0EEESV_SV_EEEEENS5_IJNS4_10UnderscoreESY_SY_EEEEENS4_13SM90_TMA_LOADENS4_14ComposedLayoutINS4_7SwizzleILi3ELi4ELi3EEENS4_18smem_ptr_flag_bitsILi16EEENSU_INS5_IJNSA_ILi8EEESF_EEENS5_IJSF_SB_EEEEEEEvNS4_8identityES11_S1B_vS1C_EENS_8epilogue10collective6detail29Sm90TmaWarpSpecializedAdapterINS1F_15DefaultEpilogueISJ_SK_SK_NS1E_6thread17LinearCombinationISJ_Li1EffLNS1J_9ScaleType4KindE0ELNS_15FloatRoundStyleE2ESJ_EENS1_15EpilogueDefaultEEEEEvvEEEEvNT_6ParamsE --------------------------
	.section	.nv.info._ZN7cutlass13device_kernelINS_4gemm6kernel13GemmUniversalIN4cute5tupleIJiiiiEEENS1_10collective13CollectiveMmaINS1_34MainloopSm90TmaGmmaWarpSpecializedILi2ENS5_IJNS4_1CILi1EEESB_SB_EEENS1_32KernelTmaWarpSpecializedPingpongEEENS5_IJNSA_ILi64EEENSA_ILi96EEENSA_ILi256EEEEEENS_10bfloat16_tENS5_IJlSB_lEEESJ_SK_NS4_8TiledMMAINS4_8MMA_AtomIJNS4_4SM904GMMA27MMA_64x96x16_F32BF16BF16_SSILNSO_5MajorE0ELSQ_0ELNSO_7ScaleInE1ELSR_1EEEEEENS4_6LayoutISC_NS5_IJNSA_ILi0EEESV_SV_EEEEENS5_IJNS4_10UnderscoreESY_SY_EEEEENS4_13SM90_TMA_LOADENS4_14ComposedLayoutINS4_7SwizzleILi3ELi4ELi3EEENS4_18smem_ptr_flag_bitsILi16EEENSU_INS5_IJNSA_ILi8EEESF_EEENS5_IJSF_SB_EEEEEEEvNS4_8identityES11_S1B_vS1C_EENS_8epilogue10collective6detail29Sm90TmaWarpSpecializedAdapterINS1F_15DefaultEpilogueISJ_SK_SK_NS1E_6thread17LinearCombinationISJ_Li1EffLNS1J_9ScaleType4KindE0ELNS_15FloatRoundStyleE2ESJ_EENS1_15EpilogueDefaultEEEEEvvEEEEvNT_6ParamsE,"",@"SHT_CUDA_INFO"
	.sectionflags	@""
	.align	4


	//----- nvinfo : EIATTR_CUDA_API_VERSION
	.align		4
        /*0000*/ 	.byte	0x04, 0x37
        /*0002*/ 	.short	(.L_21 - .L_20)
.L_20:
        /*0004*/ 	.word	0x00000082


	//----- nvinfo : EIATTR_KPARAM_INFO
	.align		4
.L_21:
        /*0008*/ 	.byte	0x04, 0x17
        /*000a*/ 	.short	(.L_23 - .L_22)
.L_22:
        /*000c*/ 	.word	0x00000000
        /*0010*/ 	.short	0x0000
        /*0012*/ 	.short	0x0070
        /*0014*/ 	.byte	0x00, 0xf0, 0x01, 0x10


	//----- nvinfo : EIATTR_SPARSE_MMA_MASK
	.align		4
.L_23:
        /*0018*/ 	.byte	0x03, 0x50
        /*001a*/ 	.short	0x0000


	//----- nvinfo : EIATTR_MAXREG_COUNT
	.align		4
        /*001c*/ 	.byte	0x03, 0x1b
        /*001e*/ 	.short	0x00a8


	//----- nvinfo : EIATTR_NUM_BARRIERS
	.align		4
        /*0020*/ 	.byte	0x02, 0x4c
        /*0022*/ 	.byte	0x01
	.zero		1


	//----- nvinfo : EIATTR_EXTERNS
	.align		4
        /*0024*/ 	.byte	0x04, 0x0f
        /*0026*/ 	.short	(.L_25 - .L_24)


	//   ....[0]....
	.align		4
.L_24:
        /*0028*/ 	.word	index@(__assertfail)


	//----- nvinfo : EIATTR_MERCURY_ISA_VERSION
	.align		4
.L_25:
        /*002c*/ 	.byte	0x03, 0x5f
        /*002e*/ 	.short	0x0101


	//----- nvinfo : EIATTR_INT_WARP_WIDE_INSTR_OFFSETS
	.align		4
        /*0030*/ 	.byte	0x04, 0x31
        /*0032*/ 	.short	(.L_27 - .L_26)


	//   ....[0]....
.L_26:
        /*0034*/ 	.word	0x00000430


	//   ....[1]....
        /*0038*/ 	.word	0x00000450


	//   ....[2]....
        /*003c*/ 	.word	0x000004d0


	//   ....[3]....
        /*0040*/ 	.word	0x000004e0


	//   ....[4]....
        /*0044*/ 	.word	0x000004f0


	//   ....[5]....
        /*0048*/ 	.word	0x00000510


	//   ....[6]....
        /*004c*/ 	.word	0x00000570


	//   ....[7]....
        /*0050*/ 	.word	0x00000590


	//----- nvinfo : EIATTR_COOP_GROUP_MASK_REGIDS
	.align		4
.L_27:
        /*0054*/ 	.byte	0x04, 0x29
        /*0056*/ 	.short	(.L_29 - .L_28)


	//   ....[0]....
.L_28:
        /*0058*/ 	.word	0xffffffff


	//   ....[1]....
        /*005c*/ 	.word	0xffffffff


	//   ....[2]....
        /*0060*/ 	.word	0xffffffff


	//   ....[3]....
        /*0064*/ 	.word	0xffffffff


	//   ....[4]....
        /*0068*/ 	.word	0xffffffff


	//   ....[5]....
        /*006c*/ 	.word	0xffffffff


	//----- nvinfo : EIATTR_COOP_GROUP_INSTR_OFFSETS
	.align		4
.L_29:
        /*0070*/ 	.byte	0x04, 0x28
        /*0072*/ 	.short	(.L_31 - .L_30)


	//   ....[0]....
.L_30:
        /*0074*/ 	.word	0x00000050


	//   ....[1]....
        /*0078*/ 	.word	0x00000080


	//   ....[2]....
        /*007c*/ 	.word	0x00000180


	//   ....[3]....
        /*0080*/ 	.word	0x00000350


	//   ....[4]....
        /*0084*/ 	.word	0x00000390


	//   ....[5]....
        /*0088*/ 	.word	0x000003d0


	//----- nvinfo : EIATTR_REG_RECONFIG
	.align		4
.L_31:
        /*008c*/ 	.byte	0x01, 0x54
	.zero		2


	//----- nvinfo : EIATTR_SYSCALL_OFFSETS
	.align		4
        /*0090*/ 	.byte	0x04, 0x46
        /*0092*/ 	.short	(.L_33 - .L_32)


	//   ....[0]....
.L_32:
        /*0094*/ 	.word	0x000017c0


	//----- nvinfo : EIATTR_MBARRIER_INSTR_OFFSETS
	.align		4
.L_33:
        /*0098*/ 	.byte	0x04, 0x39
        /*009a*/ 	.short	(.L_35 - .L_34)


	//   ....[0]....
.L_34:
        /*009c*/ 	.word	0x00000300
        /*00a0*/ 	.word	0x000000ff
        /*00a4*/ 	.word	0x00000000
        /*00a8*/ 	.short	0x0100
        /*00aa*/ 	.byte	0x09
	.zero		1


	//   ....[1]....
        /*00ac*/ 	.word	0x00000310
        /*00b0*/ 	.word	0x000000ff
        /*00b4*/ 	.word	0x00000010
        /*00b8*/ 	.short	0x0100
        /*00ba*/ 	.byte	0x09
	.zero		1


	//   ....[2]....
        /*00bc*/ 	.word	0x00000320
        /*00c0*/ 	.word	0x000000ff
        /*00c4*/ 	.word	0x00000008
        /*00c8*/ 	.short	0x0100
        /*00ca*/ 	.byte	0x09
	.zero		1


	//   ....[3]....
        /*00cc*/ 	.word	0x00000330
        /*00d0*/ 	.word	0x000000ff
        /*00d4*/ 	.word	0x00000018
        /*00d8*/ 	.short	0x0100
        /*00da*/ 	.byte	0x09
	.zero		1


	//   ....[4]....
        /*00dc*/ 	.word	0x000005b0
        /*00e0*/ 	.word	0x000000ff
        /*00e4*/ 	.word	0x00000050
        /*00e8*/ 	.short	0x0100
        /*00ea*/ 	.byte	0x09
	.zero		1


	//   ....[5]....
        /*00ec*/ 	.word	0x000005c0
        /*00f0*/ 	.word	0x000000ff
        /*00f4*/ 	.word	0x00000058
        /*00f8*/ 	.short	0x0100
        /*00fa*/ 	.byte	0x09
	.zero		1


	//   ....[6]....
        /*00fc*/ 	.word	0x00000600
        /*0100*/ 	.word	0x000000ff
        /*0104*/ 	.word	0x00000030
        /*0108*/ 	.short	0x0100
        /*010a*/ 	.byte	0x0a
	.zero		1


	//   ....[7]....
        /*010c*/ 	.word	0x00000620
        /*0110*/ 	.word	0x000000ff
        /*0114*/ 	.word	0x00000038
        /*0118*/ 	.short	0x0100
        /*011a*/ 	.byte	0x0a
	.zero		1


	//   ....[8]....
        /*011c*/ 	.word	0x00000630
        /*0120*/ 	.word	0x000000ff
        /*0124*/ 	.word	0x00000040
        /*0128*/ 	.short	0x0100
        /*012a*/ 	.byte	0x0a
	.zero		1


	//   ....[9]....
        /*012c*/ 	.word	0x00000640
        /*0130*/ 	.word	0x000000ff
        /*0134*/ 	.word	0x00000048
        /*0138*/ 	.short	0x0100
        /*013a*/ 	.byte	0x0a
	.zero		1


	//   ....[10]....
        /*013c*/ 	.word	0x00001680
        /*0140*/ 	.word	0x0000004f
        /*0144*/ 	.word	0xfffffff8
        /*0148*/ 	.short	0x010a
        /*014a*/ 	.byte	0x3f
	.zero		1


	//   ....[11]....
        /*014c*/ 	.word	0x00001850
        /*0150*/ 	.word	0x00000003
        /*0154*/ 	.word	0x00000000
        /*0158*/ 	.short	0x010a
        /*015a*/ 	.byte	0x3f
	.zero		1


	//   ....[12]....
        /*015c*/ 	.word	0x00001890
        /*0160*/ 	.word	0x00000003
        /*0164*/ 	.word	0x00000000
        /*0168*/ 	.short	0x010a
        /*016a*/ 	.byte	0x3f
	.zero		1


	//   ....[13]....
        /*016c*/ 	.word	0x000020d0
        /*0170*/ 	.word	0x000000ff
        /*0174*/ 	.word	0x00000000
        /*0178*/ 	.short	0x010a
        /*017a*/ 	.byte	0x04
	.zero		1


	//   ....[14]....
        /*017c*/ 	.word	0x00002110
        /*0180*/ 	.word	0x000000ff
        /*0184*/ 	.word	0x00000000
        /*0188*/ 	.short	0x010a
        /*018a*/ 	.byte	0x04
	.zero		1


	//   ....[15]....
        /*018c*/ 	.word	0x000028c0
        /*0190*/ 	.word	0x000000ff
        /*0194*/ 	.word	0x00000000
        /*0198*/ 	.short	0x0101
        /*019a*/ 	.byte	0x04
	.zero		1


	//   ....[16]....
        /*019c*/ 	.word	0x000029b0
        /*01a0*/ 	.word	0x00000053
        /*01a4*/ 	.word	0x00000000
        /*01a8*/ 	.short	0x0101
        /*01aa*/ 	.byte	0x34
	.zero		1


	//   ....[17]....
        /*01ac*/ 	.word	0x00002a70
        /*01b0*/ 	.word	0x000000ff
        /*01b4*/ 	.word	0x00000000
        /*01b8*/ 	.short	0x0101
        /*01ba*/ 	.byte	0x04
	.zero		1


	//   ....[18]....
        /*01bc*/ 	.word	0x00002ac0
        /*01c0*/ 	.word	0x0000004f
        /*01c4*/ 	.word	0x00000008
        /*01c8*/ 	.short	0x010a
        /*01ca*/ 	.byte	0x3f
	.zero		1


	//   ....[19]....
        /*01cc*/ 	.word	0x00005cc0
        /*01d0*/ 	.word	0x00000050
        /*01d4*/ 	.word	0x00000000
        /*01d8*/ 	.short	0x0101
        /*01da*/ 	.byte	0x34
	.zero		1


	//   ....[20]....
        /*01dc*/ 	.word	0x000066d0
        /*01e0*/ 	.word	0x00000007
        /*01e4*/ 	.word	0x00000010
        /*01e8*/ 	.short	0x010a
        /*01ea*/ 	.byte	0x3f
	.zero		1


	//   ....[21]....
        /*01ec*/ 	.word	0x00006c90
        /*01f0*/ 	.word	0x00000003
        /*01f4*/ 	.word	0x00000058
        /*01f8*/ 	.short	0x0101
        /*01fa*/ 	.byte	0x3f
	.zero		1


	//   ....[22]....
        /*01fc*/ 	.word	0x00007400
        /*0200*/ 	.word	0x00000007
        /*0204*/ 	.word	0x00000000
        /*0208*/ 	.short	0x010a
        /*020a*/ 	.byte	0x3f
	.zero		1


	//   ....[23]....
        /*020c*/ 	.word	0x00007480
        /*0210*/ 	.word	0x00000003
        /*0214*/ 	.word	0x00000000
        /*0218*/ 	.short	0x010a
        /*021a*/ 	.byte	0x3f
	.zero		1


	//   ....[24]....
        /*021c*/ 	.word	0x000074e0
        /*0220*/ 	.word	0x0000004f
        /*0224*/ 	.word	0xfffffff8
        /*0228*/ 	.short	0x010a
        /*022a*/ 	.byte	0x3f
	.zero		1


	//   ....[25]....
        /*022c*/ 	.word	0x00007530
        /*0230*/ 	.word	0x00000003
        /*0234*/ 	.word	0x00000000
        /*0238*/ 	.short	0x010a
        /*023a*/ 	.byte	0x3f
	.zero		1


	//   ....[26]....
        /*023c*/ 	.word	0x00007590
        /*0240*/ 	.word	0x00000004
        /*0244*/ 	.word	0x00000000
        /*0248*/ 	.short	0x010a
        /*024a*/ 	.byte	0x3f
	.zero		1


	//   ....[27]....
        /*024c*/ 	.word	0x000075e0
        /*0250*/ 	.word	0x0000004f
        /*0254*/ 	.word	0x00000008
        /*0258*/ 	.short	0x010a
        /*025a*/ 	.byte	0x3f
	.zero		1


	//   ....[28]....
        /*025c*/ 	.word	0x000076b0
        /*0260*/ 	.word	0x00000007
        /*0264*/ 	.word	0x00000010
        /*0268*/ 	.short	0x010a
        /*026a*/ 	.byte	0x3f
	.zero		1


	//   ....[29]....
        /*026c*/ 	.word	0x00007780
        /*0270*/ 	.word	0x00000007
        /*0274*/ 	.word	0x00000000
        /*0278*/ 	.short	0x010a
        /*027a*/ 	.byte	0x3f
	.zero		1


	//----- nvinfo : EIATTR_NUM_MBARRIERS
	.align		4
.L_35:
        /*027c*/ 	.byte	0x03, 0x38
        /*027e*/ 	.short	0x000a


	//----- nvinfo : EIATTR_EXIT_INSTR_OFFSETS
	.align		4
        /*0280*/ 	.byte	0x04, 0x1c
        /*0282*/ 	.short	(.L_37 - .L_36)


	//   ....[0]....
.L_36:
        /*0284*/ 	.word	0x00001200


	//   ....[1]....
        /*0288*/ 	.word	0x00001260


	//   ....[2]....
        /*028c*/ 	.word	0x00006400


	//   ....[3]....
        /*0290*/ 	.word	0x00006430


	//   ....[4]....
        /*0294*/ 	.word	0x000074d0


	//----- nvinfo : EIATTR_MAX_THREADS
	.align		4
.L_37:
        /*0298*/ 	.byte	0x04, 0x05
        /*029a*/ 	.short	(.L_39 - .L_38)
.L_38:
        /*029c*/ 	.word	0x00000180
        /*02a0*/ 	.word	0x00000001
        /*02a4*/ 	.word	0x00000001


	//----- nvinfo : EIATTR_CRS_STACK_SIZE
	.align		4
.L_39:
        /*02a8*/ 	.byte	0x04, 0x1e
        /*02aa*/ 	.short	(.L_41 - .L_40)
.L_40:
        /*02ac*/ 	.word	0x00000000


	//----- nvinfo : EIATTR_CBANK_PARAM_SIZE
	.align		4
.L_41:
        /*02b0*/ 	.byte	0x03, 0x19
        /*02b2*/ 	.short	0x0470


	//----- nvinfo : EIATTR_PARAM_CBANK
	.align		4
        /*02b4*/ 	.byte	0x04, 0x0a
        /*02b6*/ 	.short	(.L_43 - .L_42)
	.align		4
.L_42:
        /*02b8*/ 	.word	index@(.nv.constant0._ZN7cutlass13device_kernelINS_4gemm6kernel13GemmUniversalIN4cute5tupleIJiiiiEEENS1_10collective13CollectiveMmaINS1_34MainloopSm90TmaGmmaWarpSpecializedILi2ENS5_IJNS4_1CILi1EEESB_SB_EEENS1_32KernelTmaWarpSpecializedPingpongEEENS5_IJNSA_ILi64EEENSA_ILi96EEENSA_ILi256EEEEEENS_10bfloat16_tENS5_IJlSB_lEEESJ_SK_NS4_8TiledMMAINS4_8MMA_AtomIJNS4_4SM904GMMA27MMA_64x96x16_F32BF16BF16_SSILNSO_5MajorE0ELSQ_0ELNSO_7ScaleInE1ELSR_1EEEEEENS4_6LayoutISC_NS5_IJNSA_ILi0EEESV_SV_EEEEENS5_IJNS4_10UnderscoreESY_SY_EEEEENS4_13SM90_TMA_LOADENS4_14ComposedLayoutINS4_7SwizzleILi3ELi4ELi3EEENS4_18smem_ptr_flag_bitsILi16EEENSU_INS5_IJNSA_ILi8EEESF_EEENS5_IJSF_SB_EEEEEEEvNS4_8identityES11_S1B_vS1C_EENS_8epilogue10collective6detail29Sm90TmaWarpSpecializedAdapterINS1F_15DefaultEpilogueISJ_SK_SK_NS1E_6thread17LinearCombinationISJ_Li1EffLNS1J_9ScaleType4KindE0ELNS_15FloatRoundStyleE2ESJ_EENS1_15EpilogueDefaultEEEEEvvEEEEvNT_6ParamsE)
        /*02bc*/ 	.short	0x0210
        /*02be*/ 	.short	0x0470


	//----- nvinfo : EIATTR_SW_WAR
	.align		4
.L_43:
        /*02c0*/ 	.byte	0x04, 0x36
        /*02c2*/ 	.short	(.L_45 - .L_44)
.L_44:
        /*02c4*/ 	.word	0x00000008
.L_45:


//--------------------- .nv.callgraph             --------------------------
	.section	.nv.callgraph,"",@"SHT_CUDA_CALLGRAPH"
	.align	4
	.sectionentsize	8
	.align		4
        /*0000*/ 	.word	0x00000000
	.align		4
        /*0004*/ 	.word	0xffffffff
	.align		4
        /*0008*/ 	.word	index@(_ZN7cutlass13device_kernelINS_4gemm6kernel13GemmUniversalIN4cute5tupleIJiiiiEEENS1_10collective13CollectiveMmaINS1_34MainloopSm90TmaGmmaWarpSpecializedILi2ENS5_IJNS4_1CILi1EEESB_SB_EEENS1_32KernelTmaWarpSpecializedPingpongEEENS5_IJNSA_ILi64EEENSA_ILi96EEENSA_ILi256EEEEEENS_10bfloat16_tENS5_IJlSB_lEEESJ_SK_NS4_8TiledMMAINS4_8MMA_AtomIJNS4_4SM904GMMA27MMA_64x96x16_F32BF16BF16_SSILNSO_5MajorE0ELSQ_0ELNSO_7ScaleInE1ELSR_1EEEEEENS4_6LayoutISC_NS5_IJNSA_ILi0EEESV_SV_EEEEENS5_IJNS4_10UnderscoreESY_SY_EEEEENS4_13SM90_TMA_LOADENS4_14ComposedLayoutINS4_7SwizzleILi3ELi4ELi3EEENS4_18smem_ptr_flag_bitsILi16EEENSU_INS5_IJNSA_ILi8EEESF_EEENS5_IJSF_SB_EEEEEEEvNS4_8identityES11_S1B_vS1C_EENS_8epilogue10collective6detail29Sm90TmaWarpSpecializedAdapterINS1F_15DefaultEpilogueISJ_SK_SK_NS1E_6thread17LinearCombinationISJ_Li1EffLNS1J_9ScaleType4KindE0ELNS_15FloatRoundStyleE2ESJ_EENS1_15EpilogueDefaultEEEEEvvEEEEvNT_6ParamsE)
	.align		4
        /*000c*/ 	.word	index@(__assertfail)
	.align		4
        /*0010*/ 	.word	0x00000000
	.align		4
        /*0014*/ 	.word	0xfffffffe
	.align		4
        /*0018*/ 	.word	0x00000000
	.align		4
        /*001c*/ 	.word	0xfffffffd
	.align		4
        /*0020*/ 	.word	0x00000000
	.align		4
        /*0024*/ 	.word	0xfffffffc


//--------------------- .nv.constant4             --------------------------
	.section	.nv.constant4,"a",@progbits
	.align	8
	.align		8
.nv.constant4:
        /*0000*/ 	.dword	__assertfail
	.align		8
        /*0008*/ 	.dword	__unnamed_1
	.align		8
        /*0010*/ 	.dword	_ZN40_INTERNAL_a5967076_4_k_cu_ce090274_171774cuda3std3__45__cpo5beginE
	.align		8
        /*0018*/ 	.dword	_ZN40_INTERNAL_a5967076_4_k_cu_ce090274_171774cuda3std3__45__cpo3endE
	.align		8
        /*0020*/ 	.dword	_ZN40_INTERNAL_a5967076_4_k_cu_ce090274_171774cuda3std3__45__cpo6cbeginE
	.align		8
        /*0028*/ 	.dword	_ZN40_INTERNAL_a5967076_4_k_cu_ce090274_171774cuda3std3__45__cpo4cendE
	.align		8
        /*0030*/ 	.dword	_ZN40_INTERNAL_a5967076_4_k_cu_ce090274_171774cuda3std3__442_GLOBAL__N__a5967076_4_k_cu_ce090274_171776ignoreE
	.align		8
        /*0038*/ 	.dword	_ZN40_INTERNAL_a5967076_4_k_cu_ce090274_171774cuda3std3__419piecewise_constructE
	.align		8
        /*0040*/ 	.dword	_ZN40_INTERNAL_a5967076_4_k_cu_ce090274_171774cuda3std3__48in_placeE
	.align		8
        /*0048*/ 	.dword	_ZN40_INTERNAL_a5967076_4_k_cu_ce090274_171774cuda3std6ranges3__45__cpo4swapE
	.align		8
        /*0050*/ 	.dword	_ZN40_INTERNAL_a5967076_4_k_cu_ce090274_171774cuda3std6ranges3__45__cpo9iter_moveE
	.align		8
        /*0058*/ 	.dword	_ZN40_INTERNAL_a5967076_4_k_cu_ce090274_171774cute7productE
	.align		8
        /*0060*/ 	.dword	_ZN40_INTERNAL_a5967076_4_k_cu_ce090274_171774cute1_E
	.align		8
        /*0068*/ 	.dword	$str$22
	.align		8
        /*0070*/ 	.dword	$str$23


//--------------------- .text._ZN7cutlass13device_kernelINS_4gemm6kernel13GemmUniversalIN4cute5tupleIJiiiiEEENS1_10collective13CollectiveMmaINS1_34MainloopSm90TmaGmmaWarpSpecializedILi2ENS5_IJNS4_1CILi1EEESB_SB_EEENS1_32KernelTmaWarpSpecializedPingpongEEENS5_IJNSA_ILi64EEENSA_ILi96EEENSA_ILi256EEEEEENS_10bfloat16_tENS5_IJlSB_lEEESJ_SK_NS4_8TiledMMAINS4_8MMA_AtomIJNS4_4SM904GMMA27MMA_64x96x16_F32BF16BF16_SSILNSO_5MajorE0ELSQ_0ELNSO_7ScaleInE1ELSR_1EEEEEENS4_6LayoutISC_NS5_IJNSA_ILi0EEESV_SV_EEEEENS5_IJNS4_10UnderscoreESY_SY_EEEEENS4_13SM90_TMA_LOADENS4_14ComposedLayoutINS4_7SwizzleILi3ELi4ELi3EEENS4_18smem_ptr_flag_bitsILi16EEENSU_INS5_IJNSA_ILi8EEESF_EEENS5_IJSF_SB_EEEEEEEvNS4_8identityES11_S1B_vS1C_EENS_8epilogue10collective6detail29Sm90TmaWarpSpecializedAdapterINS1F_15DefaultEpilogueISJ_SK_SK_NS1E_6thread17LinearCombinationISJ_Li1EffLNS1J_9ScaleType4KindE0ELNS_15FloatRoundStyleE2ESJ_EENS1_15EpilogueDefaultEEEEEvvEEEEvNT_6ParamsE --------------------------
	.section	.text._ZN7cutlass13device_kernelINS_4gemm6kernel13GemmUniversalIN4cute5tupleIJiiiiEEENS1_10collective13CollectiveMmaINS1_34MainloopSm90TmaGmmaWarpSpecializedILi2ENS5_IJNS4_1CILi1EEESB_SB_EEENS1_32KernelTmaWarpSpecializedPingpongEEENS5_IJNSA_ILi64EEENSA_ILi96EEENSA_ILi256EEEEEENS_10bfloat16_tENS5_IJlSB_lEEESJ_SK_NS4_8TiledMMAINS4_8MMA_AtomIJNS4_4SM904GMMA27MMA_64x96x16_F32BF16BF16_SSILNSO_5MajorE0ELSQ_0ELNSO_7ScaleInE1ELSR_1EEEEEENS4_6LayoutISC_NS5_IJNSA_ILi0EEESV_SV_EEEEENS5_IJNS4_10UnderscoreESY_SY_EEEEENS4_13SM90_TMA_LOADENS4_14ComposedLayoutINS4_7SwizzleILi3ELi4ELi3EEENS4_18smem_ptr_flag_bitsILi16EEENSU_INS5_IJNSA_ILi8EEESF_EEENS5_IJSF_SB_EEEEEEEvNS4_8identityES11_S1B_vS1C_EENS_8epilogue10collective6detail29Sm90TmaWarpSpecializedAdapterINS1F_15DefaultEpilogueISJ_SK_SK_NS1E_6thread17LinearCombinationISJ_Li1EffLNS1J_9ScaleType4KindE0ELNS_15FloatRoundStyleE2ESJ_EENS1_15EpilogueDefaultEEEEEvvEEEEvNT_6ParamsE,"ax",@progbits
	.align	128
.text._ZN7cutlass13device_kernelINS_4gemm6kernel13GemmUniversalIN4cute5tupleIJiiiiEEENS1_10collective13CollectiveMmaINS1_34MainloopSm90TmaGmmaWarpSpecializedILi2ENS5_IJNS4_1CILi1EEESB_SB_EEENS1_32KernelTmaWarpSpecializedPingpongEEENS5_IJNSA_ILi64EEENSA_ILi96EEENSA_ILi256EEEEEENS_10bfloat16_tENS5_IJlSB_lEEESJ_SK_NS4_8TiledMMAINS4_8MMA_AtomIJNS4_4SM904GMMA27MMA_64x96x16_F32BF16BF16_SSILNSO_5MajorE0ELSQ_0ELNSO_7ScaleInE1ELSR_1EEEEEENS4_6LayoutISC_NS5_IJNSA_ILi0EEESV_SV_EEEEENS5_IJNS4_10UnderscoreESY_SY_EEEEENS4_13SM90_TMA_LOADENS4_14ComposedLayoutINS4_7SwizzleILi3ELi4ELi3EEENS4_18smem_ptr_flag_bitsILi16EEENSU_INS5_IJNSA_ILi8EEESF_EEENS5_IJSF_SB_EEEEEEEvNS4_8identityES11_S1B_vS1C_EENS_8epilogue10collective6detail29Sm90TmaWarpSpecializedAdapterINS1F_15DefaultEpilogueISJ_SK_SK_NS1E_6thread17LinearCombinationISJ_Li1EffLNS1J_9ScaleType4KindE0ELNS_15FloatRoundStyleE2ESJ_EENS1_15EpilogueDefaultEEEEEvvEEEEvNT_6ParamsE:
        .type           _ZN7cutlass13device_kernelINS_4gemm6kernel13GemmUniversalIN4cute5tupleIJiiiiEEENS1_10collective13CollectiveMmaINS1_34MainloopSm90TmaGmmaWarpSpecializedILi2ENS5_IJNS4_1CILi1EEESB_SB_EEENS1_32KernelTmaWarpSpecializedPingpongEEENS5_IJNSA_ILi64EEENSA_ILi96EEENSA_ILi256EEEEEENS_10bfloat16_tENS5_IJlSB_lEEESJ_SK_NS4_8TiledMMAINS4_8MMA_AtomIJNS4_4SM904GMMA27MMA_64x96x16_F32BF16BF16_SSILNSO_5MajorE0ELSQ_0ELNSO_7ScaleInE1ELSR_1EEEEEENS4_6LayoutISC_NS5_IJNSA_ILi0EEESV_SV_EEEEENS5_IJNS4_10UnderscoreESY_SY_EEEEENS4_13SM90_TMA_LOADENS4_14ComposedLayoutINS4_7SwizzleILi3ELi4ELi3EEENS4_18smem_ptr_flag_bitsILi16EEENSU_INS5_IJNSA_ILi8EEESF_EEENS5_IJSF_SB_EEEEEEEvNS4_8identityES11_S1B_vS1C_EENS_8epilogue10collective6detail29Sm90TmaWarpSpecializedAdapterINS1F_15DefaultEpilogueISJ_SK_SK_NS1E_6thread17LinearCombinationISJ_Li1EffLNS1J_9ScaleType4KindE0ELNS_15FloatRoundStyleE2ESJ_EENS1_15EpilogueDefaultEEEEEvvEEEEvNT_6ParamsE,@function
        .size           _ZN7cutlass13device_kernelINS_4gemm6kernel13GemmUniversalIN4cute5tupleIJiiiiEEENS1_10collective13CollectiveMmaINS1_34MainloopSm90TmaGmmaWarpSpecializedILi2ENS5_IJNS4_1CILi1EEESB_SB_EEENS1_32KernelTmaWarpSpecializedPingpongEEENS5_IJNSA_ILi64EEENSA_ILi96EEENSA_ILi256EEEEEENS_10bfloat16_tENS5_IJlSB_lEEESJ_SK_NS4_8TiledMMAINS4_8MMA_AtomIJNS4_4SM904GMMA27MMA_64x96x16_F32BF16BF16_SSILNSO_5MajorE0ELSQ_0ELNSO_7ScaleInE1ELSR_1EEEEEENS4_6LayoutISC_NS5_IJNSA_ILi0EEESV_SV_EEEEENS5_IJNS4_10UnderscoreESY_SY_EEEEENS4_13SM90_TMA_LOADENS4_14ComposedLayoutINS4_7SwizzleILi3ELi4ELi3EEENS4_18smem_ptr_flag_bitsILi16EEENSU_INS5_IJNSA_ILi8EEESF_EEENS5_IJSF_SB_EEEEEEEvNS4_8identityES11_S1B_vS1C_EENS_8epilogue10collective6detail29Sm90TmaWarpSpecializedAdapterINS1F_15DefaultEpilogueISJ_SK_SK_NS1E_6thread17LinearCombinationISJ_Li1EffLNS1J_9ScaleType4KindE0ELNS_15FloatRoundStyleE2ESJ_EENS1_15EpilogueDefaultEEEEEvvEEEEvNT_6ParamsE,(.L_x_160 - _ZN7cutlass13device_kernelINS_4gemm6kernel13GemmUniversalIN4cute5tupleIJiiiiEEENS1_10collective13CollectiveMmaINS1_34MainloopSm90TmaGmmaWarpSpecializedILi2ENS5_IJNS4_1CILi1EEESB_SB_EEENS1_32KernelTmaWarpSpecializedPingpongEEENS5_IJNSA_ILi64EEENSA_ILi96EEENSA_ILi256EEEEEENS_10bfloat16_tENS5_IJlSB_lEEESJ_SK_NS4_8TiledMMAINS4_8MMA_AtomIJNS4_4SM904GMMA27MMA_64x96x16_F32BF16BF16_SSILNSO_5MajorE0ELSQ_0ELNSO_7ScaleInE1ELSR_1EEEEEENS4_6LayoutISC_NS5_IJNSA_ILi0EEESV_SV_EEEEENS5_IJNS4_10UnderscoreESY_SY_EEEEENS4_13SM90_TMA_LOADENS4_14ComposedLayoutINS4_7SwizzleILi3ELi4ELi3EEENS4_18smem_ptr_flag_bitsILi16EEENSU_INS5_IJNSA_ILi8EEESF_EEENS5_IJSF_SB_EEEEEEEvNS4_8identityES11_S1B_vS1C_EENS_8epilogue10collective6detail29Sm90TmaWarpSpecializedAdapterINS1F_15DefaultEpilogueISJ_SK_SK_NS1E_6thread17LinearCombinationISJ_Li1EffLNS1J_9ScaleType4KindE0ELNS_15FloatRoundStyleE2ESJ_EENS1_15EpilogueDefaultEEEEEvvEEEEvNT_6ParamsE)
        .other          _ZN7cutlass13device_kernelINS_4gemm6kernel13GemmUniversalIN4cute5tupleIJiiiiEEENS1_10collective13CollectiveMmaINS1_34MainloopSm90TmaGmmaWarpSpecializedILi2ENS5_IJNS4_1CILi1EEESB_SB_EEENS1_32KernelTmaWarpSpecializedPingpongEEENS5_IJNSA_ILi64EEENSA_ILi96EEENSA_ILi256EEEEEENS_10bfloat16_tENS5_IJlSB_lEEESJ_SK_NS4_8TiledMMAINS4_8MMA_AtomIJNS4_4SM904GMMA27MMA_64x96x16_F32BF16BF16_SSILNSO_5MajorE0ELSQ_0ELNSO_7ScaleInE1ELSR_1EEEEEENS4_6LayoutISC_NS5_IJNSA_ILi0EEESV_SV_EEEEENS5_IJNS4_10UnderscoreESY_SY_EEEEENS4_13SM90_TMA_LOADENS4_14ComposedLayoutINS4_7SwizzleILi3ELi4ELi3EEENS4_18smem_ptr_flag_bitsILi16EEENSU_INS5_IJNSA_ILi8EEESF_EEENS5_IJSF_SB_EEEEEEEvNS4_8identityES11_S1B_vS1C_EENS_8epilogue10collective6detail29Sm90TmaWarpSpecializedAdapterINS1F_15DefaultEpilogueISJ_SK_SK_NS1E_6thread17LinearCombinationISJ_Li1EffLNS1J_9ScaleType4KindE0ELNS_15FloatRoundStyleE2ESJ_EENS1_15EpilogueDefaultEEEEEvvEEEEvNT_6ParamsE,@"STO_CUDA_ENTRY STV_DEFAULT"
_ZN7cutlass13device_kernelINS_4gemm6kernel13GemmUniversalIN4cute5tupleIJiiiiEEENS1_10collective13CollectiveMmaINS1_34MainloopSm90TmaGmmaWarpSpecializedILi2ENS5_IJNS4_1CILi1EEESB_SB_EEENS1_32KernelTmaWarpSpecializedPingpongEEENS5_IJNSA_ILi64EEENSA_ILi96EEENSA_ILi256EEEEEENS_10bfloat16_tENS5_IJlSB_lEEESJ_SK_NS4_8TiledMMAINS4_8MMA_AtomIJNS4_4SM904GMMA27MMA_64x96x16_F32BF16BF16_SSILNSO_5MajorE0ELSQ_0ELNSO_7ScaleInE1ELSR_1EEEEEENS4_6LayoutISC_NS5_IJNSA_ILi0EEESV_SV_EEEEENS5_IJNS4_10UnderscoreESY_SY_EEEEENS4_13SM90_TMA_LOADENS4_14ComposedLayoutINS4_7SwizzleILi3ELi4ELi3EEENS4_18smem_ptr_flag_bitsILi16EEENSU_INS5_IJNSA_ILi8EEESF_EEENS5_IJSF_SB_EEEEEEEvNS4_8identityES11_S1B_vS1C_EENS_8epilogue10collective6detail29Sm90TmaWarpSpecializedAdapterINS1F_15DefaultEpilogueISJ_SK_SK_NS1E_6thread17LinearCombinationISJ_Li1EffLNS1J_9ScaleType4KindE0ELNS_15FloatRoundStyleE2ESJ_EENS1_15EpilogueDefaultEEEEEvvEEEEvNT_6ParamsE:
[----:B------:R-:W0:Y:S01]  /*0000*/  LDC R1, c[0x0][0x28] ;  /* 0x00000a00ff017b82 */ /* 0x000e220000000800 */
[----:B------:R-:W1:Y:S01]  /*0010*/  S2R R4, SR_TID.X ;  /* 0x0000000000047919 */ /* 0x000e620000002100 */
[----:B------:R-:W-:Y:S01]  /*0020*/  ELECT P0, URZ, PT ;  /* 0x00000000003f782f */ /* 0x000fe20003800000 */
[----:B------:R-:W-:Y:S01]  /*0030*/  BSSY B0, `(.L_x_0) ;  /* 0x0000014000007945 */ /* 0x000fe20003800000 */
[----:B-1----:R-:W-:-:S05]  /*0040*/  SHF.R.U32.HI R0, RZ, 0x5, R4 ;  /* 0x00000005ff007819 */ /* 0x002fca0000011604 */
[----:B------:R-:W1:Y:S02]  /*0050*/  SHFL.IDX PT, R2, R0, RZ, 0x1f ;  /* 0x00001fff00027589 */ /* 0x000e6400000e0000 */
[----:B-1----:R-:W-:Y:S02]  /*0060*/  R2UR UR8, R2 ;  /* 0x00000000020872ca */ /* 0x002fe400000e0000 */
[----:B------:R-:W-:-:S05]  /*0070*/  SHF.R.U32.HI R2, RZ, 0x7, R4 ;  /* 0x00000007ff027819 */ /* 0x000fca0000011604 */
[----:B------:R1:W2:Y:S06]  /*0080*/  SHFL.IDX PT, R3, R2, RZ, 0x1f ;  /* 0x00001fff02037589 */ /* 0x0002ac00000e0000 */
[----:B------:R-:W-:Y:S02]  /*0090*/  USHF.R.S32.HI UR4, URZ, 0x1f, UR8 ;  /* 0x0000001f3f047899 */ /* 0x000fe40008011408 */
[----:B------:R-:W-:Y:S02]  /*00a0*/  ISETP.NE.OR P0, PT, RZ, UR8, !P0 ;  /* 0x00000008ff007c0c */ /* 0x000fe4000c705670 */
[----:B------:R-:W-:-:S04]  /*00b0*/  ULEA.HI UR4, UR4, UR8, URZ, 0x2 ;  /* 0x0000000804047291 */ /* 0x000fc8000f8f103f */
[----:B------:R-:W-:-:S04]  /*00c0*/  ULOP3.LUT UR4, UR4, 0xfffffffc, URZ, 0xc0, !UPT ;  /* 0xfffffffc04047892 */ /* 0x000fc8000f8ec03f */
[----:B------:R-:W-:-:S03]  /*00d0*/  UIADD3 UR8, UR8, -UR4, URZ ;  /* 0x8000000408087290 */ /* 0x000fc6000fffe03f */
[----:B01----:R-:W-:Y:S09]  /*00e0*/  @P0 BRA `(.L_x_1) ;  /* 0x0000000000200947 */ /* 0x003ff20003800000 */
[----:B------:R-:W-:Y:S02]  /*00f0*/  ULDC.64 UR4, c[0x0][0x198] ;  /* 0x0000660000047ab9 */ /* 0x000fe40000000a00 */
[----:B------:R-:W-:Y:S02]  /*0100*/  UIADD3 UR6, UP0, UR4, 0xf0, URZ ;  /* 0x000000f004067890 */ /* 0x000fe4000ff1e03f */
[----:B------:R-:W-:Y:S02]  /*0110*/  UIADD3 UR4, UP1, UR4, 0x1f0, URZ ;  /* 0x000001f004047890 */ /* 0x000fe4000ff3e03f */
[----:B------:R-:W-:Y:S02]  /*0120*/  UIADD3.X UR7, URZ, UR5, URZ, UP0, !UPT ;  /* 0x000000053f077290 */ /* 0x000fe400087fe43f */
[----:B------:R-:W-:-:S07]  /*0130*/  UIADD3.X UR5, URZ, UR5, URZ, UP1, !UPT ;  /* 0x000000053f057290 */ /* 0x000fce0008ffe43f */
[----:B------:R0:W-:Y:S02]  /*0140*/  UTMACCTL.PF [UR6] ;  /* 0x00000000060079b9 */ /* 0x0001e40008040000 */
[----:B------:R0:W-:Y:S02]  /*0150*/  UTMACCTL.PF [UR4] ;  /* 0x00000000040079b9 */ /* 0x0001e40008040000 */
[----:B0-----:R-:W-:Y:S01]  /*0160*/  NOP ;  /* 0x0000000000007918 */ /* 0x001fe20000000000 */
.L_x_1:
[----:B------:R-:W-:Y:S05]  /*0170*/  BSYNC B0 ;  /* 0x0000000000007941 */ /* 0x000fea0003800000 */
.L_x_0:
[----:B------:R-:W0:Y:S01]  /*0180*/  SHFL.IDX PT, R5, R0, RZ, 0x1f ;  /* 0x00001fff00057589 */ /* 0x000e2200000e0000 */
[----:B--2---:R-:W-:Y:S01]  /*0190*/  R2UR UR15, R3 ;  /* 0x00000000030f72ca */ /* 0x004fe200000e0000 */
[----:B------:R-:W-:-:S04]  /*01a0*/  UISETP.NE.AND UP0, UPT, UR8, 0x3, UPT ;  /* 0x000000030800788c */ /* 0x000fc8000bf05270 */
[----:B------:R-:W-:-:S08]  /*01b0*/  UISETP.EQ.OR UP0, UPT, UR8, URZ, !UP0 ;  /* 0x0000003f0800728c */ /* 0x000fd0000c702670 */
[----:B------:R-:W-:Y:S02]  /*01c0*/  UIADD3 UR18, UR15, -0x1, URZ ;  /* 0xffffffff0f127890 */ /* 0x000fe4000fffe03f */
[----:B------:R-:W-:Y:S02]  /*01d0*/  UISETP.EQ.AND UP0, UPT, UR15, URZ, UP0 ;  /* 0x0000003f0f00728c */ /* 0x000fe40008702270 */
[----:B------:R-:W-:Y:S02]  /*01e0*/  UISETP.GE.U32.AND UP1, UPT, UR18, 0x2, UPT ;  /* 0x000000021200788c */ /* 0x000fe4000bf26070 */
[----:B------:R-:W-:Y:S01]  /*01f0*/  USEL UR39, URZ, 0x1, !UP0 ;  /* 0x000000013f277887 */ /* 0x000fe2000c000000 */
[----:B0-----:R-:W-:-:S03]  /*0200*/  ISETP.NE.AND P0, PT, R5, RZ, PT ;  /* 0x000000ff0500720c */ /* 0x001fc60003f05270 */
[----:B------:R-:W-:-:S10]  /*0210*/  USEL UR39, UR39, 0x2, UP1 ;  /* 0x0000000227277887 */ /* 0x000fd40008800000 */
[----:B------:R-:W-:Y:S05]  /*0220*/  @P0 BRA `(.L_x_2) ;  /* 0x0000000000480947 */ /* 0x000fea0003800000 */
[----:B------:R-:W0:Y:S01]  /*0230*/  S2UR UR9, SR_CgaCtaId ;  /* 0x00000000000979c3 */ /* 0x000e220000008800 */
[----:B------:R-:W-:Y:S01]  /*0240*/  UMOV UR4, 0x400 ;  /* 0x0000040000047882 */ /* 0x000fe20000000000 */
[----:B------:R-:W-:Y:S01]  /*0250*/  UMOV UR5, 0x1 ;  /* 0x0000000100057882 */ /* 0x000fe20000000000 */
[----:B------:R-:W-:Y:S01]  /*0260*/  UMOV UR6, 0x80 ;  /* 0x0000008000067882 */ /* 0x000fe20000000000 */
[----:B------:R-:W-:Y:S01]  /*0270*/  ELECT P0, URZ, PT ;  /* 0x00000000003f782f */ /* 0x000fe20003800000 */
[----:B------:R-:W-:-:S04]  /*0280*/  UIADD3 UR6, -UR6, 0x100000, URZ ;  /* 0x0010000006067890 */ /* 0x000fc8000fffe13f */
[----:B------:R-:W-:Y:S02]  /*0290*/  USHF.L.U32 UR7, UR6, 0xb, URZ ;  /* 0x0000000b06077899 */ /* 0x000fe4000800063f */
[----:B------:R-:W-:Y:S02]  /*02a0*/  USHF.L.U32 UR6, UR6, 0x1, URZ ;  /* 0x0000000106067899 */ /* 0x000fe4000800063f */
[----:B0-----:R-:W-:Y:S02]  /*02b0*/  ULEA UR9, UR9, UR4, 0x18 ;  /* 0x0000000409097291 */ /* 0x001fe4000f8ec03f */
[----:B------:R-:W-:-:S04]  /*02c0*/  UIADD3 UR4, -UR5, 0x100000, URZ ;  /* 0x0010000005047890 */ /* 0x000fc8000fffe13f */
[----:B------:R-:W-:Y:S02]  /*02d0*/  USHF.L.U32 UR5, UR4, 0xb, URZ ;  /* 0x0000000b04057899 */ /* 0x000fe4000800063f */
[----:B------:R-:W-:Y:S01]  /*02e0*/  USHF.L.U32 UR4, UR4, 0x1, URZ ;  /* 0x0000000104047899 */ /* 0x000fe2000800063f */
[----:B------:R-:W0:Y:S11]  /*02f0*/  FENCE.VIEW.ASYNC.S ;  /* 0x00000000000073c6 */ /* 0x000e360000000000 */
[----:B0-----:R0:W1:Y:S01]  /*0300*/  SYNCS.EXCH.64 URZ, [UR9], UR4 ;  /* 0x00000004093f75b2 */ /* 0x0010620008000100 */
[----:B------:R0:W2:Y:S01]  /*0310*/  SYNCS.EXCH.64 URZ, [UR9+0x10], UR6 ;  /* 0x00001006093f75b2 */ /* 0x0000a20008000100 */
[----:B------:R0:W3:Y:S01]  /*0320*/  SYNCS.EXCH.64 URZ, [UR9+0x8], UR4 ;  /* 0x00000804093f75b2 */ /* 0x0000e20008000100 */
[----:B------:R0:W4:Y:S01]  /*0330*/  SYNCS.EXCH.64 URZ, [UR9+0x18], UR6 ;  /* 0x00001806093f75b2 */ /* 0x0001220008000100 */
[----:B------:R-:W-:Y:S01]  /*0340*/  NOP ;  /* 0x0000000000007918 */ /* 0x000fe20000000000 */
.L_x_2:
[----:B------:R-:W5:Y:S01]  /*0350*/  SHFL.IDX PT, R5, R0, RZ, 0x1f ;  /* 0x00001fff00057589 */ /* 0x000f6200000e0000 */
[----:B------:R-:W-:Y:S01]  /*0360*/  ELECT P0, URZ, PT ;  /* 0x00000000003f782f */ /* 0x000fe20003800000 */
[----:B------:R-:W-:Y:S01]  /*0370*/  NOP ;  /* 0x0000000000007918 */ /* 0x000fe20000000000 */
[----:B------:R-:W-:Y:S01]  /*0380*/  ELECT P1, URZ, PT ;  /* 0x00000000003f782f */ /* 0x000fe20003820000 */
[----:B------:R-:W1:Y:S01]  /*0390*/  SHFL.IDX PT, R3, R0, RZ, 0x1f ;  /* 0x00001fff00037589 */ /* 0x000e6200000e0000 */
[----:B0-----:R-:W-:Y:S01]  /*03a0*/  UMOV UR4, 0x20 ;  /* 0x0000002000047882 */ /* 0x001fe20000000000 */
[----:B------:R-:W-:Y:S01]  /*03b0*/  UMOV UR12, 0x80 ;  /* 0x00000080000c7882 */ /* 0x000fe20000000000 */
[----:B------:R-:W-:Y:S01]  /*03c0*/  NOP ;  /* 0x0000000000007918 */ /* 0x000fe20000000000 */
[----:B------:R0:W0:Y:S01]  /*03d0*/  SHFL.IDX PT, R79, R2, RZ, 0x1f ;  /* 0x00001fff024f7589 */ /* 0x00002200000e0000 */
[----:B------:R-:W-:Y:S01]  /*03e0*/  ULDC.64 UR56, c[0x0][0x208] ;  /* 0x0000820000387ab9 */ /* 0x000fe20000000a00 */
[----:B-----5:R-:W-:-:S02]  /*03f0*/  ISETP.NE.OR P0, PT, R5, RZ, !P0 ;  /* 0x000000ff0500720c */ /* 0x020fc40004705670 */
[----:B-1----:R-:W-:Y:S02]  /*0400*/  ISETP.NE.OR P1, PT, R3, RZ, !P1 ;  /* 0x000000ff0300720c */ /* 0x002fe40004f25670 */
[----:B------:R-:W-:-:S04]  /*0410*/  SHF.R.S32.HI R3, RZ, 0x1f, R4 ;  /* 0x0000001fff037819 */ /* 0x000fc80000011404 */
[----:B------:R-:W-:-:S05]  /*0420*/  LEA.HI R3, R3, R4, RZ, 0x7 ;  /* 0x0000000403037211 */ /* 0x000fca00078f38ff */
[----:B------:R-:W-:Y:S01]  /*0430*/  VOTEU.ALL UP0, P0 ;  /* 0x00000000003f7886 */ /* 0x000fe20000000000 */
[----:B------:R-:W-:Y:S01]  /*0440*/  LOP3.LUT R3, R3, 0xffffff80, RZ, 0xc0, !PT ;  /* 0xffffff8003037812 */ /* 0x000fe200078ec0ff */
[----:B------:R-:W-:-:S03]  /*0450*/  VOTEU.ALL UP1, P1 ;  /* 0x00000000003f7886 */ /* 0x000fc60000820000 */
[----:B------:R-:W1:Y:S01]  /*0460*/  @!UP0 S2UR UR7, SR_CgaCtaId ;  /* 0x00000000000789c3 */ /* 0x000e620000008800 */
[----:B------:R-:W-:Y:S01]  /*0470*/  @!UP0 UMOV UR6, 0x400 ;  /* 0x0000040000068882 */ /* 0x000fe20000000000 */
[----:B------:R-:W-:-:S04]  /*0480*/  @!UP0 UIADD3 UR4, -UR4, 0x100000, URZ ;  /* 0x0010000004048890 */ /* 0x000fc8000fffe13f */
[----:B------:R-:W-:Y:S02]  /*0490*/  @!UP0 USHF.L.U32 UR5, UR4, 0xb, URZ ;  /* 0x0000000b04058899 */ /* 0x000fe4000800063f */
[----:B------:R-:W-:Y:S01]  /*04a0*/  @!UP0 USHF.L.U32 UR4, UR4, 0x1, URZ ;  /* 0x0000000104048899 */ /* 0x000fe2000800063f */
[----:B------:R-:W-:Y:S01]  /*04b0*/  IMAD.IADD R3, R4, 0x1, -R3 ;  /* 0x0000000104037824 */ /* 0x000fe200078e0a03 */
[----:B------:R-:W-:Y:S01]  /*04c0*/  @!UP1 UMOV UR10, 0x400 ;  /* 0x00000400000a9882 */ /* 0x000fe20000000000 */
[----:B------:R-:W-:Y:S01]  /*04d0*/  VOTEU.ALL UP2, P1 ;  /* 0x00000000003f7886 */ /* 0x000fe20000840000 */
[----:B------:R-:W-:Y:S01]  /*04e0*/  VOTEU.ALL UP3, P1 ;  /* 0x00000000003f7886 */ /* 0x000fe20000860000 */
[----:B------:R-:W-:Y:S01]  /*04f0*/  VOTEU.ALL UP4, P1 ;  /* 0x00000000003f7886 */ /* 0x000fe20000880000 */
[----:B------:R-:W5:Y:S01]  /*0500*/  @!UP1 S2UR UR11, SR_CgaCtaId ;  /* 0x00000000000b99c3 */ /* 0x000f620000008800 */
[----:B------:R-:W-:Y:S01]  /*0510*/  VOTEU.ALL UP5, P1 ;  /* 0x00000000003f7886 */ /* 0x000fe200008a0000 */
[----:B------:R-:W-:Y:S01]  /*0520*/  ISETP.NE.AND P1, PT, RZ, UR15, PT ;  /* 0x0000000fff007c0c */ /* 0x000fe2000bf25270 */
[----:B-1----:R-:W-:-:S02]  /*0530*/  @!UP0 ULEA UR9, UR7, UR6, 0x18 ;  /* 0x0000000607098291 */ /* 0x002fc4000f8ec03f */
[----:B------:R-:W-:-:S04]  /*0540*/  @!UP1 UIADD3 UR6, -UR12, 0x100000, URZ ;  /* 0x001000000c069890 */ /* 0x000fc8000fffe13f */
[----:B------:R-:W-:Y:S02]  /*0550*/  @!UP1 USHF.L.U32 UR7, UR6, 0xb, URZ ;  /* 0x0000000b06079899 */ /* 0x000fe4000800063f */
[----:B------:R-:W-:Y:S01]  /*0560*/  @!UP1 USHF.L.U32 UR6, UR6, 0x1, URZ ;  /* 0x0000000106069899 */ /* 0x000fe2000800063f */
[----:B------:R-:W-:Y:S01]  /*0570*/  VOTEU.ALL UP0, P0 ;  /* 0x00000000003f7886 */ /* 0x000fe20000000000 */
[----:B-----5:R-:W-:Y:S01]  /*0580*/  @!UP1 ULEA UR10, UR11, UR10, 0x18 ;  /* 0x0000000a0b0a9291 */ /* 0x020fe2000f8ec03f */
[----:B------:R-:W-:Y:S01]  /*0590*/  VOTEU.ALL UP1, P0 ;  /* 0x00000000003f7886 */ /* 0x000fe20000020000 */
[----:B------:R-:W1:Y:S02]  /*05a0*/  FENCE.VIEW.ASYNC.S ;  /* 0x00000000000073c6 */ /* 0x000e640000000000 */
[----:B-1----:R-:W2:Y:S02]  /*05b0*/  @!UP0 SYNCS.EXCH.64 URZ, [UR9+0x50], UR4 ;  /* 0x00005004093f85b2 */ /* 0x002ea40008000100 */
[----:B------:R1:W2:Y:S01]  /*05c0*/  @!UP1 SYNCS.EXCH.64 URZ, [UR9+0x58], UR4 ;  /* 0x00005804093f95b2 */ /* 0x0002a20008000100 */
[----:B------:R-:W-:Y:S01]  /*05d0*/  NOP ;  /* 0x0000000000007918 */ /* 0x000fe20000000000 */
[----:B-1----:R-:W-:-:S02]  /*05e0*/  ULDC.64 UR4, c[0x0][0x598] ;  /* 0x0001660000047ab9 */ /* 0x002fc40000000a00 */
[----:B------:R-:W-:Y:S02]  /*05f0*/  ISETP.NE.U32.AND P0, PT, RZ, UR4, PT ;  /* 0x00000004ff007c0c */ /* 0x000fe4000bf05070 */
[----:B------:R1:W2:Y:S02]  /*0600*/  @!UP2 SYNCS.EXCH.64 URZ, [UR10+0x30], UR6 ;  /* 0x000030060a3fa5b2 */ /* 0x0002a40008000100 */
[----:B------:R-:W-:Y:S01]  /*0610*/  ISETP.NE.AND.EX P0, PT, RZ, UR5, PT, P0 ;  /* 0x00000005ff007c0c */ /* 0x000fe2000bf05300 */
[----:B------:R1:W2:Y:S01]  /*0620*/  @!UP3 SYNCS.EXCH.64 URZ, [UR10+0x38], UR6 ;  /* 0x000038060a3fb5b2 */ /* 0x0002a20008000100 */
[----:B------:R1:W2:Y:S01]  /*0630*/  @!UP4 SYNCS.EXCH.64 URZ, [UR10+0x40], UR6 ;  /* 0x000040060a3fc5b2 */ /* 0x0002a20008000100 */
[----:B------:R1:W2:Y:S01]  /*0640*/  @!UP5 SYNCS.EXCH.64 URZ, [UR10+0x48], UR6 ;  /* 0x000048060a3fd5b2 */ /* 0x0002a20008000100 */
[----:B------:R-:W-:Y:S01]  /*0650*/  NOP ;  /* 0x0000000000007918 */ /* 0x000fe20000000000 */
[----:B--234-:R-:W-:Y:S08]  /*0660*/  BAR.SYNC.DEFER_BLOCKING 0x0 ;  /* 0x0000000000007b1d */ /* 0x01cff00000010000 */
[----:B01----:R-:W-:Y:S05]  /*0670*/  @!P0 BRA `(.L_x_3) ;  /* 0x00000000001c8947 */ /* 0x003fea0003800000 */
[----:B------:R-:W0:Y:S02]  /*0680*/  LDC.64 R6, c[0x0][0x598] ;  /* 0x00016600ff067b82 */ /* 0x000e240000000a00 */
[----:B0-----:R-:W2:Y:S02]  /*0690*/  LDG.E.64 R6, desc[UR56][R6.64] ;  /* 0x0000003806067981 */ /* 0x001ea4000c1e1b00 */
[----:B--2---:R-:W-:-:S04]  /*06a0*/  ISETP.NE.U32.AND P0, PT, R6, RZ, PT ;  /* 0x000000ff0600720c */ /* 0x004fc80003f05070 */
[----:B------:R-:W-:-:S13]  /*06b0*/  ISETP.NE.AND.EX P0, PT, R7, RZ, PT, P0 ;  /* 0x000000ff0700720c */ /* 0x000fda0003f05300 */
[----:B------:R-:W-:Y:S05]  /*06c0*/  @!P0 BRA `(.L_x_3) ;  /* 0x0000000000088947 */ /* 0x000fea0003800000 */
[----:B------:R1:W5:Y:S01]  /*06d0*/  LD.E R22, desc[UR56][R6.64] ;  /* 0x0000003806167980 */ /* 0x000362000c101900 */
[----:B------:R-:W-:Y:S05]  /*06e0*/  BRA `(.L_x_4) ;  /* 0x0000000000247947 */ /* 0x000fea0003800000 */
.L_x_3:
[----:B------:R-:W-:Y:S02]  /*06f0*/  ULDC.64 UR4, c[0x0][0x588] ;  /* 0x0001620000047ab9 */ /* 0x000fe40000000a00 */
[----:B------:R-:W-:-:S04]  /*0700*/  ISETP.NE.U32.AND P0, PT, RZ, UR4, PT ;  /* 0x00000004ff007c0c */ /* 0x000fc8000bf05070 */
[----:B------:R-:W-:-:S13]  /*0710*/  ISETP.NE.AND.EX P0, PT, RZ, UR5, PT, P0 ;  /* 0x00000005ff007c0c */ /* 0x000fda000bf05300 */
[----:B------:R-:W-:Y:S05]  /*0720*/  @!P0 BRA `(.L_x_5) ;  /* 0x00000000000c8947 */ /* 0x000fea0003800000 */
[----:B------:R-:W0:Y:S02]  /*0730*/  LDC.64 R22, c[0x0][0x588] ;  /* 0x00016200ff167b82 */ /* 0x000e240000000a00 */
[----:B0-----:R0:W5:Y:S01]  /*0740*/  LDG.E R22, desc[UR56][R22.64] ;  /* 0x0000003816167981 */ /* 0x001162000c1e1900 */
[----:B------:R-:W-:Y:S05]  /*0750*/  BRA `(.L_x_4) ;  /* 0x0000000000087947 */ /* 0x000fea0003800000 */
.L_x_5:
[----:B------:R-:W-:Y:S02]  /*0760*/  ULDC UR4, c[0x0][0x580] ;  /* 0x0001600000047ab9 */ /* 0x000fe40000000800 */
[----:B------:R-:W-:-:S07]  /*0770*/  IMAD.U32 R22, RZ, RZ, UR4 ;  /* 0x00000004ff167e24 */ /* 0x000fce000f8e00ff */
.L_x_4:
[----:B------:R-:W-:Y:S02]  /*0780*/  ULDC.64 UR4, c[0x0][0x5a0] ;  /* 0x0001680000047ab9 */ /* 0x000fe40000000a00 */
[----:B------:R-:W-:-:S04]  /*0790*/  ISETP.NE.U32.AND P0, PT, RZ, UR4, PT ;  /* 0x00000004ff007c0c */ /* 0x000fc8000bf05070 */
[----:B------:R-:W-:-:S13]  /*07a0*/  ISETP.NE.AND.EX P0, PT, RZ, UR5, PT, P0 ;  /* 0x00000005ff007c0c */ /* 0x000fda000bf05300 */
[----:B------:R-:W-:Y:S05]  /*07b0*/  @!P0 BRA `(.L_x_6) ;  /* 0x00000000001c8947 */ /* 0x000fea0003800000 */
[----:B-1----:R-:W1:Y:S02]  /*07c0*/  LDC.64 R6, c[0x0][0x5a0] ;  /* 0x00016800ff067b82 */ /* 0x002e640000000a00 */
[----:B-1----:R-:W2:Y:S02]  /*07d0*/  LDG.E.64 R6, desc[UR56][R6.64] ;  /* 0x0000003806067981 */ /* 0x002ea4000c1e1b00 */
[----:B--2---:R-:W-:-:S04]  /*07e0*/  ISETP.NE.U32.AND P0, PT, R6, RZ, PT ;  /* 0x000000ff0600720c */ /* 0x004fc80003f05070 */
[----:B------:R-:W-:-:S13]  /*07f0*/  ISETP.NE.AND.EX P0, PT, R7, RZ, PT, P0 ;  /* 0x000000ff0700720c */ /* 0x000fda0003f05300 */
[----:B------:R-:W-:Y:S05]  /*0800*/  @!P0 BRA `(.L_x_6) ;  /* 0x0000000000088947 */ /* 0x000fea0003800000 */
[----:B0-----:R2:W5:Y:S01]  /*0810*/  LD.E R23, desc[UR56][R6.64] ;  /* 0x0000003806177980 */ /* 0x001562000c101900 */
[----:B------:R-:W-:Y:S05]  /*0820*/  BRA `(.L_x_7) ;  /* 0x0000000000247947 */ /* 0x000fea0003800000 */
.L_x_6:
[----:B------:R-:W-:Y:S02]  /*0830*/  ULDC.64 UR4, c[0x0][0x590] ;  /* 0x0001640000047ab9 */ /* 0x000fe40000000a00 */
[----:B------:R-:W-:-:S04]  /*0840*/  ISETP.NE.U32.AND P0, PT, RZ, UR4, PT ;  /* 0x00000004ff007c0c */ /* 0x000fc8000bf05070 */
[----:B------:R-:W-:-:S13]  /*0850*/  ISETP.NE.AND.EX P0, PT, RZ, UR5, PT, P0 ;  /* 0x00000005ff007c0c */ /* 0x000fda000bf05300 */
[----:B------:R-:W-:Y:S05]  /*0860*/  @!P0 BRA `(.L_x_8) ;  /* 0x00000000000c8947 */ /* 0x000fea0003800000 */
[----:B-1----:R-:W0:Y:S02]  /*0870*/  LDC.64 R6, c[0x0][0x590] ;  /* 0x00016400ff067b82 */ /* 0x002e240000000a00 */
[----:B0-----:R0:W5:Y:S01]  /*0880*/  LDG.E R23, desc[UR56][R6.64] ;  /* 0x0000003806177981 */ /* 0x001162000c1e1900 */
[----:B------:R-:W-:Y:S05]  /*0890*/  BRA `(.L_x_7) ;  /* 0x0000000000087947 */ /* 0x000fea0003800000 */
.L_x_8:
[----:B------:R-:W-:Y:S02]  /*08a0*/  ULDC UR4, c[0x0][0x584] ;  /* 0x0001610000047ab9 */ /* 0x000fe40000000800 */
[----:B0-----:R-:W-:-:S07]  /*08b0*/  IMAD.U32 R23, RZ, RZ, UR4 ;  /* 0x00000004ff177e24 */ /* 0x001fce000f8e00ff */
.L_x_7:
[----:B------:R-:W3:Y:S01]  /*08c0*/  S2UR UR10, SR_CTAID.Y ;  /* 0x00000000000a79c3 */ /* 0x000ee20000002600 */
[----:B------:R-:W-:Y:S01]  /*08d0*/  ULDC UR5, c[0x0][0x65c] ;  /* 0x0001970000057ab9 */ /* 0x000fe20000000800 */
[----:B------:R-:W-:Y:S01]  /*08e0*/  UISETP.NE.AND UP0, UPT, UR15, 0x2, UPT ;  /* 0x000000020f00788c */ /* 0x000fe2000bf05270 */
[----:B------:R-:W-:Y:S01]  /*08f0*/  IMAD.MOV.U32 R18, RZ, RZ, -0x1 ;  /* 0xffffffffff127424 */ /* 0x000fe200078e00ff */
[----:B------:R-:W-:Y:S01]  /*0900*/  UISETP.NE.AND UP2, UPT, UR5, 0x1, UPT ;  /* 0x000000010500788c */ /* 0x000fe2000bf45270 */
[----:B------:R-:W-:Y:S02]  /*0910*/  IMAD.MOV.U32 R2, RZ, RZ, -0x1 ;  /* 0xffffffffff027424 */ /* 0x000fe400078e00ff */
[----:B------:R-:W-:Y:S01]  /*0920*/  IMAD.MOV.U32 R19, RZ, RZ, -0x1 ;  /* 0xffffffffff137424 */ /* 0x000fe200078e00ff */
[----:B------:R-:W4:Y:S01]  /*0930*/  S2UR UR4, SR_CTAID.X ;  /* 0x00000000000479c3 */ /* 0x000f220000002500 */
[----:B------:R-:W-:-:S06]  /*0940*/  UP2UR UR45, UPR, URZ, 0x4 ;  /* 0x000000043f2d7883 */ /* 0x000fcc0008000000 */
[----:B------:R-:W-:Y:S01]  /*0950*/  @UP2 ULDC UR12, c[0x0][0x10] ;  /* 0x00000400000c2ab9 */ /* 0x000fe20000000800 */
[----:B------:R-:W-:Y:S01]  /*0960*/  @UP2 UMOV UR7, URZ ;  /* 0x0000003f00072c82 */ /* 0x000fe20008000000 */
[----:B------:R-:W-:Y:S01]  /*0970*/  @UP2 UMOV UR5, URZ ;  /* 0x0000003f00052c82 */ /* 0x000fe20008000000 */
[----:B012---:R-:W0:Y:S01]  /*0980*/  LDC.64 R6, c[0x0][0x650] ;  /* 0x00019400ff067b82 */ /* 0x007e220000000a00 */
[----:B---3--:R-:W-:Y:S02]  /*0990*/  @UP2 UMOV UR9, UR10 ;  /* 0x0000000a00092c82 */ /* 0x008fe40008000000 */
[----:B------:R-:W-:Y:S01]  /*09a0*/  @UP2 UMOV UR6, UR9 ;  /* 0x0000000900062c82 */ /* 0x000fe20008000000 */
[----:B------:R-:W-:Y:S01]  /*09b0*/  @!UP2 UMOV UR9, UR10 ;  /* 0x0000000a0009ac82 */ /* 0x000fe20008000000 */
[----:B----4-:R-:W-:-:S03]  /*09c0*/  @UP2 UIMAD.WIDE.U32 UR12, UR4, UR12, UR6 ;  /* 0x0000000c040c22a5 */ /* 0x010fc6000f8e0006 */
[----:B------:R-:W-:Y:S01]  /*09d0*/  @!UP2 ULDC UR6, c[0x0][0xc] ;  /* 0x000003000006aab9 */ /* 0x000fe20000000800 */
[----:B------:R-:W-:Y:S01]  /*09e0*/  @UP2 UIADD3 UR14, UR13, UR5, URZ ;  /* 0x000000050d0e2290 */ /* 0x000fe2000fffe03f */
[----:B------:R-:W-:Y:S02]  /*09f0*/  ULDC UR10, c[0x0][0xc] ;  /* 0x00000300000a7ab9 */ /* 0x000fe40000000800 */
[----:B------:R-:W-:Y:S01]  /*0a00*/  UMOV UR5, URZ ;  /* 0x0000003f00057c82 */ /* 0x000fe20008000000 */
[----:B------:R-:W-:Y:S01]  /*0a10*/  ULDC UR11, c[0x0][0x10] ;  /* 0x00000400000b7ab9 */ /* 0x000fe20000000800 */
[----:B------:R-:W-:Y:S02]  /*0a20*/  @!UP2 UIMAD.WIDE.U32 UR6, UR6, UR9, UR4 ;  /* 0x000000090606a2a5 */ /* 0x000fe4000f8e0004 */
[----:B------:R-:W-:Y:S01]  /*0a30*/  UIMAD.WIDE.U32 UR10, UR10, UR11, URZ ;  /* 0x0000000b0a0a72a5 */ /* 0x000fe2000f8e003f */
[----:B------:R-:W-:-:S03]  /*0a40*/  ULDC UR13, c[0x0][0x14] ;  /* 0x00000500000d7ab9 */ /* 0x000fc60000000800 */
[----:B------:R-:W-:Y:S02]  /*0a50*/  UIMAD.WIDE.U32 UR54, UR10, UR13, URZ ;  /* 0x0000000d0a3672a5 */ /* 0x000fe4000f8e003f */
[----:B------:R-:W-:Y:S01]  /*0a60*/  UIMAD UR37, UR11, UR13, URZ ;  /* 0x0000000d0b2572a4 */ /* 0x000fe2000f8e023f */
[----:B------:R-:W-:Y:S01]  /*0a70*/  @!UP2 UMOV UR12, UR6 ;  /* 0x00000006000cac82 */ /* 0x000fe20008000000 */
[----:B------:R-:W-:Y:S02]  /*0a80*/  @!UP2 UMOV UR14, UR7 ;  /* 0x00000007000eac82 */ /* 0x000fe40008000000 */
[----:B------:R-:W-:Y:S02]  /*0a90*/  UIADD3 UR37, UR55, UR37, URZ ;  /* 0x0000002537257290 */ /* 0x000fe4000fffe03f */
[----:B------:R-:W-:-:S04]  /*0aa0*/  UIADD3 UR6, UP1, UR12, UR54, URZ ;  /* 0x000000360c067290 */ /* 0x000fc8000ff3e03f */
[----:B------:R-:W-:Y:S02]  /*0ab0*/  UIADD3.X UR7, UR14, UR37, URZ, UP1, !UPT ;  /* 0x000000250e077290 */ /* 0x000fe40008ffe43f */
[----:B------:R-:W-:Y:S02]  /*0ac0*/  USEL UR6, UR6, UR12, !UP0 ;  /* 0x0000000c06067287 */ /* 0x000fe4000c000000 */
[----:B------:R-:W-:-:S04]  /*0ad0*/  USEL UR7, UR7, UR14, !UP0 ;  /* 0x0000000e07077287 */ /* 0x000fc8000c000000 */
[----:B0-----:R-:W-:Y:S01]  /*0ae0*/  ISETP.LE.U32.AND P0, PT, R6, UR6, PT ;  /* 0x0000000606007c0c */ /* 0x001fe2000bf03070 */
[----:B------:R-:W-:Y:S02]  /*0af0*/  IMAD.U32 R16, RZ, RZ, UR6 ;  /* 0x00000006ff107e24 */ /* 0x000fe4000f8e00ff */
[----:B------:R-:W-:Y:S02]  /*0b00*/  IMAD.U32 R0, RZ, RZ, UR7 ;  /* 0x00000007ff007e24 */ /* 0x000fe4000f8e00ff */
[----:B------:R-:W-:-:S03]  /*0b10*/  IMAD.U32 R17, RZ, RZ, UR7 ;  /* 0x00000007ff117e24 */ /* 0x000fc6000f8e00ff */
[----:B------:R-:W-:Y:S02]  /*0b20*/  ISETP.GE.U32.AND.EX P0, PT, R0, R7, PT, P0 ;  /* 0x000000070000720c */ /* 0x000fe40003f06100 */
[----:B------:R-:W-:-:S11]  /*0b30*/  PRMT R0, RZ, 0x7610, R0 ;  /* 0x00007610ff007816 */ /* 0x000fd60000000000 */
[----:B------:R-:W-:Y:S05]  /*0b40*/  @P0 BRA `(.L_x_9) ;  /* 0x00000004008c0947 */ /* 0x000fea0003800000 */
[----:B------:R-:W-:Y:S01]  /*0b50*/  I2FP.F32.U32 R0, UR4 ;  /* 0x0000000400007c45 */ /* 0x000fe20008201000 */
[----:B------:R-:W-:Y:S01]  /*0b60*/  ULDC.64 UR16, c[0x0][0x628] ;  /* 0x00018a0000107ab9 */ /* 0x000fe20000000a00 */
[----:B------:R-:W-:Y:S01]  /*0b70*/  ULDC UR6, c[0x0][0x150] ;  /* 0x0000540000067ab9 */ /* 0x000fe20000000800 */
[----:B------:R-:W-:Y:S01]  /*0b80*/  ISETP.NE.U32.AND P0, PT, RZ, UR16, PT ;  /* 0x00000010ff007c0c */ /* 0x000fe2000bf05070 */
[----:B------:R-:W-:Y:S01]  /*0b90*/  ULDC UR15, c[0x0][0x630] ;  /* 0x00018c00000f7ab9 */ /* 0x000fe20000000800 */
[----:B------:R-:W-:Y:S01]  /*0ba0*/  FMUL R0, R0, UR6 ;  /* 0x0000000600007c20 */ /* 0x000fe20008400000 */
[----:B------:R-:W-:Y:S01]  /*0bb0*/  R2UR UR19, R16 ;  /* 0x00000000101372ca */ /* 0x000fe200000e0000 */
[----:B------:R-:W-:Y:S01]  /*0bc0*/  ULDC UR21, c[0x0][0x154] ;  /* 0x0000550000157ab9 */ /* 0x000fe20000000800 */
[----:B------:R-:W-:Y:S01]  /*0bd0*/  ISETP.NE.AND.EX P0, PT, RZ, UR17, PT, P0 ;  /* 0x00000011ff007c0c */ /* 0x000fe2000bf05300 */
[----:B------:R0:W1:Y:S01]  /*0be0*/  F2I.U32.TRUNC.NTZ R2, R0 ;  /* 0x0000000000027305 */ /* 0x000062000020f000 */
[----:B------:R-:W-:-:S02]  /*0bf0*/  R2UR UR20, R17 ;  /* 0x00000000111472ca */ /* 0x000fc400000e0000 */
[----:B------:R-:W-:Y:S02]  /*0c00*/  R2UR UR6, R16 ;  /* 0x00000000100672ca */ /* 0x000fe400000e0000 */
[----:B------:R-:W-:-:S07]  /*0c10*/  R2UR UR7, R17 ;  /* 0x00000000110772ca */ /* 0x000fce00000e0000 */
[----:B0-----:R-:W-:Y:S08]  /*0c20*/  @!P0 BRA `(.L_x_10) ;  /* 0x0000000000308947 */ /* 0x001ff00003800000 */
[----:B------:R-:W-:Y:S01]  /*0c30*/  R2UR UR6, R16 ;  /* 0x00000000100672ca */ /* 0x000fe200000e0000 */
[----:B------:R-:W-:Y:S01]  /*0c40*/  ULDC UR12, c[0x0][0x634] ;  /* 0x00018d00000c7ab9 */ /* 0x000fe20000000800 */
[----:B------:R-:W-:-:S11]  /*0c50*/  R2UR UR14, R17 ;  /* 0x00000000110e72ca */ /* 0x000fd600000e0000 */
[----:B------:R-:W-:-:S04]  /*0c60*/  UIADD3 UR12, UP1, UR6, UR12, URZ ;  /* 0x0000000c060c7290 */ /* 0x000fc8000ff3e03f */
[----:B------:R-:W-:-:S04]  /*0c70*/  UIADD3.X UR14, URZ, UR14, URZ, UP1, !UPT ;  /* 0x0000000e3f0e7290 */ /* 0x000fc80008ffe43f */
[----:B------:R-:W-:-:S04]  /*0c80*/  UIMAD.WIDE.U32 UR6, UR14, UR16, URZ ;  /* 0x000000100e0672a5 */ /* 0x000fc8000f8e003f */
[----:B------:R-:W-:Y:S02]  /*0c90*/  UIMAD.WIDE.U32 UR10, UP1, UR12, UR17, UR6 ;  /* 0x000000110c0a72a5 */ /* 0x000fe4000f820006 */
[----:B------:R-:W-:Y:S02]  /*0ca0*/  UIMAD.WIDE.U32 UR6, UR12, UR16, URZ ;  /* 0x000000100c0672a5 */ /* 0x000fe4000f8e003f */
[----:B------:R-:W-:Y:S02]  /*0cb0*/  UIADD3.X UR13, URZ, URZ, URZ, UP1, !UPT ;  /* 0x0000003f3f0d7290 */ /* 0x000fe40008ffe43f */
[----:B------:R-:W-:Y:S01]  /*0cc0*/  UIADD3 URZ, UP1, UR7, UR10, URZ ;  /* 0x0000000a073f7290 */ /* 0x000fe2000ff3e03f */
[----:B------:R-:W-:-:S03]  /*0cd0*/  UMOV UR12, UR11 ;  /* 0x0000000b000c7c82 */ /* 0x000fc60008000000 */
[----:B------:R-:W-:-:S12]  /*0ce0*/  UIMAD.WIDE.U32.X UR6, UR14, UR17, UR12, UP1 ;  /* 0x000000110e0672a5 */ /* 0x000fd800088e040c */
.L_x_10:
[----:B------:R-:W-:Y:S01]  /*0cf0*/  USHF.R.U64 UR5, UR6, UR15, UR7 ;  /* 0x0000000f06057299 */ /* 0x000fe20008001207 */
[----:B------:R-:W-:Y:S01]  /*0d00*/  I2FP.F32.U32 R0, UR9 ;  /* 0x0000000900007c45 */ /* 0x000fe20008201000 */
[----:B------:R-:W-:Y:S01]  /*0d10*/  USHF.R.U32.HI UR6, URZ, UR15, UR7 ;  /* 0x0000000f3f067299 */ /* 0x000fe20008011607 */
[----:B-1----:R-:W-:Y:S01]  /*0d20*/  R2UR UR14, R2 ;  /* 0x00000000020e72ca */ /* 0x002fe200000e0000 */
[----:B------:R-:W-:Y:S02]  /*0d30*/  UIADD3 UR17, UP1, URZ, -UR5, URZ ;  /* 0x800000053f117290 */ /* 0x000fe4000ff3e03f */
[----:B------:R-:W-:Y:S01]  /*0d40*/  FMUL R0, R0, UR21 ;  /* 0x0000001500007c20 */ /* 0x000fe20008400000 */
[----:B------:R-:W-:Y:S01]  /*0d50*/  ULDC.64 UR10, c[0x0][0x620] ;  /* 0x00018800000a7ab9 */ /* 0x000fe20000000a00 */
[----:B------:R-:W-:Y:S01]  /*0d60*/  UIADD3.X UR6, URZ, ~UR6, URZ, UP1, !UPT ;  /* 0x800000063f067290 */ /* 0x000fe20008ffe43f */
[----:B------:R-:W-:Y:S01]  /*0d70*/  UMOV UR12, UR19 ;  /* 0x00000013000c7c82 */ /* 0x000fe20008000000 */
[----:B------:R-:W-:-:S02]  /*0d80*/  UMOV UR13, UR20 ;  /* 0x00000014000d7c82 */ /* 0x000fc40008000000 */
[----:B------:R-:W-:Y:S01]  /*0d90*/  UIMAD UR6, UR6, UR10, URZ ;  /* 0x0000000a060672a4 */ /* 0x000fe2000f8e023f */
[----:B------:R-:W0:Y:S01]  /*0da0*/  F2I.U32.TRUNC.NTZ R0, R0 ;  /* 0x0000000000007305 */ /* 0x000e22000020f000 */
[----:B------:R-:W-:Y:S02]  /*0db0*/  UIMAD.WIDE.U32 UR12, UR17, UR10, UR12 ;  /* 0x0000000a110c72a5 */ /* 0x000fe4000f8e000c */
[----:B------:R-:W-:Y:S01]  /*0dc0*/  UIMAD UR17, UR17, UR11, UR6 ;  /* 0x0000000b111172a4 */ /* 0x000fe2000f8e0206 */
[----:B------:R-:W-:Y:S01]  /*0dd0*/  ULDC UR24, c[0x0][0x658] ;  /* 0x0001960000187ab9 */ /* 0x000fe20000000800 */
[----:B------:R-:W-:Y:S02]  /*0de0*/  UMOV UR22, 0xffffffff ;  /* 0xffffffff00167882 */ /* 0x000fe40000000000 */
[----:B------:R-:W-:Y:S01]  /*0df0*/  UIADD3 UR17, UR13, UR17, URZ ;  /* 0x000000110d117290 */ /* 0x000fe2000fffe03f */
[----:B------:R-:W-:Y:S01]  /*0e00*/  ULDC UR19, c[0x0][0x618] ;  /* 0x0001860000137ab9 */ /* 0x000fe20000000800 */
[----:B------:R-:W-:Y:S01]  /*0e10*/  ULDC.64 UR6, c[0x0][0x640] ;  /* 0x0001900000067ab9 */ /* 0x000fe20000000a00 */
[----:B------:R-:W-:Y:S01]  /*0e20*/  USHF.L.U32 UR13, UR22, UR24, URZ ;  /* 0x00000018160d7299 */ /* 0x000fe2000800063f */
[----:B------:R-:W-:Y:S01]  /*0e30*/  ISETP.NE.U32.AND P0, PT, RZ, UR6, PT ;  /* 0x00000006ff007c0c */ /* 0x000fe2000bf05070 */
[----:B------:R-:W-:-:S02]  /*0e40*/  USHF.R.U64 UR22, UR12, UR19, UR17 ;  /* 0x000000130c167299 */ /* 0x000fc40008001211 */
[----:B------:R-:W-:Y:S01]  /*0e50*/  USHF.R.U32.HI UR12, URZ, UR19, UR17 ;  /* 0x000000133f0c7299 */ /* 0x000fe20008011611 */
[----:B0-----:R-:W-:Y:S01]  /*0e60*/  R2UR UR16, R0 ;  /* 0x00000000001072ca */ /* 0x001fe200000e0000 */
[----:B------:R-:W-:Y:S01]  /*0e70*/  ULDC UR21, c[0x0][0x608] ;  /* 0x0001820000157ab9 */ /* 0x000fe20000000800 */
[----:B------:R-:W-:Y:S01]  /*0e80*/  ISETP.NE.AND.EX P0, PT, RZ, UR7, PT, P0 ;  /* 0x00000007ff007c0c */ /* 0x000fe2000bf05300 */
[----:B------:R-:W-:Y:S02]  /*0e90*/  USHF.R.U64 UR26, UR22, UR21, UR12 ;  /* 0x00000015161a7299 */ /* 0x000fe4000800120c */
[----:B------:R-:W-:Y:S01]  /*0ea0*/  USHF.R.U32.HI UR12, URZ, UR21, UR12 ;  /* 0x000000153f0c7299 */ /* 0x000fe2000801160c */
[----:B------:R-:W-:Y:S01]  /*0eb0*/  UMOV UR20, 0x1 ;  /* 0x0000000100147882 */ /* 0x000fe20000000000 */
[----:B------:R-:W-:Y:S02]  /*0ec0*/  UIADD3 UR14, -UR14, URZ, URZ ;  /* 0x0000003f0e0e7290 */ /* 0x000fe4000fffe13f */
[----:B------:R-:W-:-:S02]  /*0ed0*/  USHF.R.U64 UR27, UR26, UR24, UR12 ;  /* 0x000000181a1b7299 */ /* 0x000fc4000800120c */
[----:B------:R-:W-:Y:S01]  /*0ee0*/  USHF.L.U32 UR19, UR20, UR24, URZ ;  /* 0x0000001814137299 */ /* 0x000fe2000800063f */
[----:B------:R-:W-:Y:S01]  /*0ef0*/  ULDC UR15, c[0x0][0x144] ;  /* 0x00005100000f7ab9 */ /* 0x000fe20000000800 */
[----:B------:R-:W-:Y:S01]  /*0f00*/  ULDC UR10, c[0x0][0x600] ;  /* 0x00018000000a7ab9 */ /* 0x000fe20000000800 */
[----:B------:R-:W-:Y:S02]  /*0f10*/  ULOP3.LUT UR20, URZ, UR13, URZ, 0x33, !UPT ;  /* 0x0000000d3f147292 */ /* 0x000fe4000f8e333f */
[----:B------:R-:W-:Y:S02]  /*0f20*/  USHF.R.U32.HI UR13, URZ, UR24, UR12 ;  /* 0x000000183f0d7299 */ /* 0x000fe4000801160c */
[----:B------:R-:W-:Y:S02]  /*0f30*/  UIADD3 UR11, UR10, -0x1, URZ ;  /* 0xffffffff0a0b7890 */ /* 0x000fe4000fffe03f */
[----:B------:R-:W-:Y:S02]  /*0f40*/  UIADD3 UR23, -UR16, URZ, URZ ;  /* 0x0000003f10177290 */ /* 0x000fe4000fffe13f */
[----:B------:R-:W-:Y:S01]  /*0f50*/  UIMAD UR4, UR15, UR14, UR4 ;  /* 0x0000000e0f0472a4 */ /* 0x000fe2000f8e0204 */
[----:B------:R-:W-:Y:S01]  /*0f60*/  ULDC UR28, c[0x0][0x148] ;  /* 0x00005200001c7ab9 */ /* 0x000fe20000000800 */
[----:B------:R-:W-:Y:S01]  /*0f70*/  ULDC UR24, c[0x0][0x648] ;  /* 0x0001920000187ab9 */ /* 0x000fe20000000800 */
[----:B------:R-:W-:Y:S01]  /*0f80*/  ULDC UR25, c[0x0][0x638] ;  /* 0x00018e0000197ab9 */ /* 0x000fe20000000800 */
[----:B------:R-:W-:Y:S01]  /*0f90*/  UMOV UR12, UR27 ;  /* 0x0000001b000c7c82 */ /* 0x000fe20008000000 */
[----:B------:R-:W-:Y:S07]  /*0fa0*/  @!P0 BRA `(.L_x_11) ;  /* 0x0000000000308947 */ /* 0x000fee0003800000 */
[----:B------:R-:W-:Y:S02]  /*0fb0*/  ULDC UR16, c[0x0][0x64c] ;  /* 0x0001930000107ab9 */ /* 0x000fe40000000800 */
        /* <DEDUP_REMOVED lines=8> */
[----:B------:R-:W-:-:S07]  /*1040*/  UIMAD.WIDE.U32.X UR6, UR21, UR7, UR16, UP1 ;  /* 0x00000007150672a5 */ /* 0x000fce00088e0410 */
[----:B------:R-:W-:Y:S01]  /*1050*/  UMOV UR12, UR6 ;  /* 0x00000006000c7c82 */ /* 0x000fe20008000000 */
[----:B------:R-:W-:-:S05]  /*1060*/  UMOV UR13, UR7 ;  /* 0x00000007000d7c82 */ /* 0x000fca0008000000 */
.L_x_11:
[----:B------:R-:W-:Y:S01]  /*1070*/  UISETP.NE.AND UP1, UPT, UR45, URZ, UPT ;  /* 0x0000003f2d00728c */ /* 0x000fe2000bf25270 */
[----:B------:R-:W-:Y:S01]  /*1080*/  IMAD.MOV.U32 R0, RZ, RZ, 0x1 ;  /* 0x00000001ff007424 */ /* 0x000fe200078e00ff */
[----:B------:R-:W-:Y:S01]  /*1090*/  USHF.R.U64 UR6, UR12, UR24, UR13 ;  /* 0x000000180c067299 */ /* 0x000fe2000800120d */
[----:B------:R-:W-:Y:S01]  /*10a0*/  IMAD.U32 R19, RZ, RZ, UR5 ;  /* 0x00000005ff137e24 */ /* 0x000fe2000f8e00ff */
[----:B------:R-:W-:Y:S02]  /*10b0*/  ULOP3.LUT UR20, UR26, UR20, URZ, 0xc0, !UPT ;  /* 0x000000141a147292 */ /* 0x000fe4000f8ec03f */
[----:B------:R-:W-:Y:S02]  /*10c0*/  UIADD3 UR7, -UR6, URZ, URZ ;  /* 0x0000003f06077290 */ /* 0x000fe4000fffe13f */
[----:B------:R-:W-:Y:S02]  /*10d0*/  UIMAD UR19, UR19, UR6, UR20 ;  /* 0x00000006131372a4 */ /* 0x000fe4000f8e0214 */
[----:B------:R-:W-:-:S02]  /*10e0*/  ULOP3.LUT UR11, UR22, UR11, URZ, 0xc0, !UPT ;  /* 0x0000000b160b7292 */ /* 0x000fc4000f8ec03f */
[----:B------:R-:W-:Y:S02]  /*10f0*/  @UP1 UIMAD UR4, UR28, UR23, UR9 ;  /* 0x000000171c0412a4 */ /* 0x000fe4000f8e0209 */
[----:B------:R-:W-:-:S03]  /*1100*/  UIMAD UR6, UR7, UR25, UR27 ;  /* 0x00000019070672a4 */ /* 0x000fc6000f8e021b */
[----:B------:R-:W-:Y:S01]  /*1110*/  ULDC UR7, c[0x0][0x610] ;  /* 0x0001840000077ab9 */ /* 0x000fe20000000800 */
[----:B------:R-:W-:Y:S02]  /*1120*/  UIMAD UR6, UR6, UR10, UR11 ;  /* 0x0000000a060672a4 */ /* 0x000fe4000f8e020b */
[----:B------:R-:W-:-:S04]  /*1130*/  UIMAD UR4, UR19, UR7, UR4 ;  /* 0x00000007130472a4 */ /* 0x000fc8000f8e0204 */
[----:B------:R-:W-:Y:S02]  /*1140*/  USEL UR7, UR6, UR4, !UP1 ;  /* 0x0000000406077287 */ /* 0x000fe4000c800000 */
[----:B------:R-:W-:-:S04]  /*1150*/  USEL UR4, UR4, UR6, !UP1 ;  /* 0x0000000604047287 */ /* 0x000fc8000c800000 */
[----:B------:R-:W-:Y:S02]  /*1160*/  IMAD.U32 R2, RZ, RZ, UR7 ;  /* 0x00000007ff027e24 */ /* 0x000fe4000f8e00ff */
[----:B------:R-:W-:-:S07]  /*1170*/  IMAD.U32 R18, RZ, RZ, UR4 ;  /* 0x00000004ff127e24 */ /* 0x000fce000f8e00ff */
.L_x_9:
[----:B------:R-:W-:Y:S02]  /*1180*/  ULDC UR4, c[0x0][0x28c] ;  /* 0x0000a30000047ab9 */ /* 0x000fe40000000800 */
[----:B------:R-:W-:-:S04]  /*1190*/  UIADD3 UR4, UR4, 0xff, URZ ;  /* 0x000000ff04047890 */ /* 0x000fc8000fffe03f */
[----:B------:R-:W-:-:S04]  /*11a0*/  USHF.R.S32.HI UR5, URZ, 0x1f, UR4 ;  /* 0x0000001f3f057899 */ /* 0x000fc80008011404 */
[----:B------:R-:W-:-:S04]  /*11b0*/  ULEA.HI UR5, UR5, UR4, URZ, 0x8 ;  /* 0x0000000405057291 */ /* 0x000fc8000f8f403f */
[----:B------:R-:W-:Y:S01]  /*11c0*/  USHF.R.S32.HI UR38, URZ, 0x8, UR5 ;  /* 0x000000083f267899 */ /* 0x000fe20008011405 */
[----:B------:R-:W-:Y:S11]  /*11d0*/  @!P1 BRA `(.L_x_12) ;  /* 0x00000050008c9947 */ /* 0x000ff60003800000 */
[----:B------:R-:W-:-:S06]  /*11e0*/  UISETP.GT.U32.AND UP1, UPT, UR18, 0x1, UPT ;  /* 0x000000011200788c */ /* 0x000fcc000bf24070 */
[----:B------:R-:W-:-:S13]  /*11f0*/  PLOP3.LUT P0, PT, PT, PT, UP1, 0x80, 0x0 ;  /* 0x000000000000781c */ /* 0x000fda0003f0f018 */
[----:B------:R-:W-:Y:S05]  /*1200*/  @P0 EXIT ;  /* 0x000000000000094d */ /* 0x000fea0003800000 */
.L_x_13:
[----:B------:R-:W-:-:S08]  /*1210*/  NOP ;  /* 0x0000000000007918 */ /* 0x000fd00000000000 */
[----:B------:R-:W0:Y:S02]  /*1220*/  USETMAXREG.TRY_ALLOC.CTAPOOL UP1, 0xe8 ;  /* 0x000000e8000079c8 */ /* 0x000e240008020600 */
[----:B0-----:R-:W-:-:S13]  /*1230*/  PLOP3.LUT P0, PT, PT, PT, UP1, 0x80, 0x0 ;  /* 0x000000000000781c */ /* 0x001fda0003f0f018 */
[----:B------:R-:W-:Y:S05]  /*1240*/  @!P0 BRA `(.L_x_13) ;  /* 0xfffffffc00f08947 */ /* 0x000fea000383ffff */
[----:B------:R-:W-:-:S13]  /*1250*/  LOP3.LUT P0, RZ, R0, 0xff, RZ, 0xc0, !PT ;  /* 0x000000ff00ff7812 */ /* 0x000fda000780c0ff */
[----:B------:R-:W-:Y:S05]  /*1260*/  @!P0 EXIT ;  /* 0x000000000000894d */ /* 0x000fea0003800000 */
[----:B------:R-:W-:Y:S01]  /*1270*/  SHF.R.S32.HI R0, RZ, 0x1f, R3 ;  /* 0x0000001fff007819 */ /* 0x000fe20000011403 */
[----:B------:R-:W0:Y:S01]  /*1280*/  S2UR UR5, SR_CgaCtaId ;  /* 0x00000000000579c3 */ /* 0x000e220000008800 */
[----:B------:R-:W-:Y:S02]  /*1290*/  USHF.R.U32.HI UR4, URZ, 0x1, UR38 ;  /* 0x000000013f047899 */ /* 0x000fe40008011626 */
[CC--:B------:R-:W-:Y:S01]  /*12a0*/  LEA.HI R4, R0.reuse, R3.reuse, RZ, 0x2 ;  /* 0x0000000300047211 */ /* 0x0c0fe200078f10ff */
[----:B------:R-:W-:Y:S01]  /*12b0*/  UMOV UR40, 0x400 ;  /* 0x0000040000287882 */ /* 0x000fe20000000000 */
[----:B------:R-:W-:Y:S01]  /*12c0*/  LEA.HI R0, R0, R3, RZ, 0x5 ;  /* 0x0000000300007211 */ /* 0x000fe200078f28ff */
[----:B------:R-:W-:Y:S01]  /*12d0*/  ULOP3.LUT UR43, UR38, 0x1, URZ, 0xc0, !UPT ;  /* 0x00000001262b7892 */ /* 0x000fe2000f8ec03f */
[--C-:B------:R-:W-:Y:S01]  /*12e0*/  SHF.R.S32.HI R72, RZ, 0x2, R4.reuse ;  /* 0x00000002ff487819 */ /* 0x100fe20000011404 */
[----:B------:R-:W1:Y:S01]  /*12f0*/  LDC.64 R6, c[0x0][0x5c8] ;  /* 0x00017200ff067b82 */ /* 0x000e620000000a00 */
[----:B------:R-:W-:Y:S01]  /*1300*/  SHF.R.S32.HI R5, RZ, 0x1f, R4 ;  /* 0x0000001fff057819 */ /* 0x000fe20000011404 */
[----:B------:R-:W-:Y:S01]  /*1310*/  ULOP3.LUT UR4, UR4, 0x1, URZ, 0xc0, !UPT ;  /* 0x0000000104047892 */ /* 0x000fe2000f8ec03f */
[----:B------:R-:W-:Y:S01]  /*1320*/  LOP3.LUT R4, R4, 0xfffffffc, RZ, 0xc0, !PT ;  /* 0xfffffffc04047812 */ /* 0x000fe200078ec0ff */
[----:B------:R-:W-:Y:S01]  /*1330*/  USEL UR43, UR43, URZ, !UP0 ;  /* 0x0000003f2b2b7287 */ /* 0x000fe2000c000000 */
[----:B------:R-:W-:Y:S01]  /*1340*/  LEA.HI R5, R5, R72, RZ, 0x3 ;  /* 0x0000004805057211 */ /* 0x000fe200078f18ff */
[----:B------:R-:W-:-:S02]  /*1350*/  UISETP.EQ.U32.AND UP0, UPT, UR4, 0x1, !UP0 ;  /* 0x000000010400788c */ /* 0x000fc4000c702070 */
[----:B------:R-:W-:Y:S01]  /*1360*/  IMAD.IADD R4, R3, 0x1, -R4 ;  /* 0x0000000103047824 */ /* 0x000fe200078e0a04 */
[----:B------:R-:W-:Y:S01]  /*1370*/  LOP3.LUT R5, R5, 0xfffffff8, RZ, 0xc0, !PT ;  /* 0xfffffff805057812 */ /* 0x000fe200078ec0ff */
[----:B------:R-:W-:Y:S01]  /*1380*/  ULDC.64 UR48, c[0x0][0x288] ;  /* 0x0000a20000307ab9 */ /* 0x000fe20000000a00 */
[----:B------:R-:W-:Y:S01]  /*1390*/  UISETP.LT.AND UP1, UPT, UR38, 0x1, UPT ;  /* 0x000000012600788c */ /* 0x000fe2000bf21270 */
[----:B------:R-:W-:Y:S01]  /*13a0*/  IMAD.SHL.U32 R74, R4, 0x2, RZ ;  /* 0x00000002044a7824 */ /* 0x000fe200078e00ff */
[----:B------:R-:W-:Y:S01]  /*13b0*/  ULDC UR42, c[0x0][0x658] ;  /* 0x00019600002a7ab9 */ /* 0x000fe20000000800 */
[----:B------:R-:W-:Y:S01]  /*13c0*/  IMAD.IADD R72, R72, 0x1, -R5 ;  /* 0x0000000148487824 */ /* 0x000fe200078e0a05 */
[----:B------:R-:W-:Y:S01]  /*13d0*/  SHF.R.S32.HI R5, RZ, 0x5, R0 ;  /* 0x00000005ff057819 */ /* 0x000fe20000011400 */
[----:B------:R-:W-:Y:S01]  /*13e0*/  VIADD R0, R79, 0xffffffff ;  /* 0xffffffff4f007836 */ /* 0x000fe20000000000 */
[----:B0-----:R-:W-:Y:S01]  /*13f0*/  ULEA UR40, UR5, UR40, 0x18 ;  /* 0x0000002805287291 */ /* 0x001fe2000f8ec03f */
[----:B------:R-:W-:Y:S01]  /*1400*/  IMAD.U32 R3, RZ, RZ, UR48 ;  /* 0x00000030ff037e24 */ /* 0x000fe2000f8e00ff */
[--C-:B------:R-:W-:Y:S01]  /*1410*/  SHF.R.S32.HI R73, RZ, 0x1f, R72.reuse ;  /* 0x0000001fff497819 */ /* 0x100fe20000011448 */
[C-C-:B------:R-:W-:Y:S01]  /*1420*/  IMAD R81, R5.reuse, -0x10, -R72.reuse ;  /* 0xfffffff005517824 */ /* 0x140fe200078e0a48 */
[C---:B------:R-:W-:Y:S01]  /*1430*/  ISETP.NE.AND P0, PT, R0.reuse, RZ, PT ;  /* 0x000000ff0000720c */ /* 0x040fe20003f05270 */
[----:B------:R-:W-:Y:S01]  /*1440*/  UIADD3 UR4, UR40, 0x100, URZ ;  /* 0x0000010028047890 */ /* 0x000fe2000fffe03f */
[----:B------:R-:W-:Y:S01]  /*1450*/  IMAD.SHL.U32 R0, R0, 0x8, RZ ;  /* 0x0000000800007824 */ /* 0x000fe200078e00ff */
[----:B------:R-:W-:Y:S01]  /*1460*/  UIADD3 UR5, UR40, 0x10100, URZ ;  /* 0x0001010028057890 */ /* 0x000fe2000fffe03f */
[----:B------:R-:W-:Y:S01]  /*1470*/  IMAD.WIDE R72, R5, 0x10, R72 ;  /* 0x0000001005487825 */ /* 0x000fe200078e0248 */
[----:B------:R-:W-:Y:S01]  /*1480*/  UIADD3 UR52, UR40, 0x30, URZ ;  /* 0x0000003028347890 */ /* 0x000fe2000fffe03f */
[----:B-1----:R-:W-:Y:S01]  /*1490*/  SHF.L.U64.HI R76, R6, 0x3, R7 ;  /* 0x00000003064c7819 */ /* 0x002fe20000010207 */
[----:B------:R-:W-:Y:S01]  /*14a0*/  USHF.R.U32.HI UR4, URZ, 0x4, UR4 ;  /* 0x000000043f047899 */ /* 0x000fe20008011604 */
[----:B------:R-:W-:Y:S01]  /*14b0*/  LOP3.LUT R0, R0, 0x8, RZ, 0xc0, !PT ;  /* 0x0000000800007812 */ /* 0x000fe200078ec0ff */
[----:B------:R-:W-:Y:S01]  /*14c0*/  USHF.R.U32.HI UR5, URZ, 0x4, UR5 ;  /* 0x000000043f057899 */ /* 0x000fe20008011605 */
[----:B------:R-:W-:Y:S01]  /*14d0*/  IMAD.SHL.U32 R77, R6, 0x8, RZ ;  /* 0x00000008064d7824 */ /* 0x000fe200078e00ff */
[----:B------:R-:W-:Y:S01]  /*14e0*/  UMOV UR6, 0xffffffff ;  /* 0xffffffff00067882 */ /* 0x000fe20000000000 */
[----:B------:R-:W-:Y:S01]  /*14f0*/  ULDC UR8, c[0x0][0x284] ;  /* 0x0000a10000087ab9 */ /* 0x000fe20000000800 */
[----:B------:R-:W-:Y:S01]  /*1500*/  USEL UR50, UR38, 0x1, UP1 ;  /* 0x0000000126327887 */ /* 0x000fe20008800000 */
[----:B------:R-:W-:Y:S01]  /*1510*/  SEL R82, RZ, 0x1, P0 ;  /* 0x00000001ff527807 */ /* 0x000fe20000000000 */
[----:B------:R-:W-:Y:S01]  /*1520*/  USHF.L.U32 UR6, UR6, UR42, URZ ;  /* 0x0000002a06067299 */ /* 0x000fe2000800063f */
[----:B------:R-:W-:Y:S01]  /*1530*/  IMAD R78, R4, -0x2, R3 ;  /* 0xfffffffe044e7824 */ /* 0x000fe200078e0203 */
[----:B------:R-:W-:Y:S01]  /*1540*/  ULOP3.LUT UR4, UR4, 0x3fff, URZ, 0xc0, !UPT ;  /* 0x00003fff04047892 */ /* 0x000fe2000f8ec03f */
[----:B------:R-:W-:Y:S01]  /*1550*/  LEA R79, R79, UR52, 0x3 ;  /* 0x000000344f4f7c11 */ /* 0x000fe2000f8e18ff */
[----:B------:R-:W-:Y:S01]  /*1560*/  ULOP3.LUT UR5, UR5, 0x3fff, URZ, 0xc0, !UPT ;  /* 0x00003fff05057892 */ /* 0x000fe2000f8ec03f */
[C---:B------:R-:W-:Y:S01]  /*1570*/  LOP3.LUT R83, R0.reuse, 0x8, RZ, 0x3c, !PT ;  /* 0x0000000800537812 */ /* 0x040fe200078e3cff */
[----:B------:R-:W-:Y:S01]  /*1580*/  VIADD R81, R81, UR8 ;  /* 0x0000000851517c36 */ /* 0x000fe20008000000 */
[----:B------:R-:W-:Y:S01]  /*1590*/  LOP3.LUT R80, R0, 0x18, RZ, 0x3c, !PT ;  /* 0x0000001800507812 */ /* 0x000fe200078e3cff */
[----:B------:R-:W-:Y:S01]  /*15a0*/  ULDC UR41, c[0x0][0x600] ;  /* 0x0001800000297ab9 */ /* 0x000fe20000000800 */
[----:B------:R-:W-:Y:S01]  /*15b0*/  SHF.R.S32.HI R75, RZ, 0x1f, R74 ;  /* 0x0000001fff4b7819 */ /* 0x000fe2000001144a */
[----:B------:R-:W-:Y:S01]  /*15c0*/  UMOV UR7, 0x1 ;  /* 0x0000000100077882 */ /* 0x000fe20000000000 */
[----:B------:R-:W-:-:S02]  /*15d0*/  ULOP3.LUT UR51, UR39, 0x1, URZ, 0xfc, !UPT ;  /* 0x0000000127337892 */ /* 0x000fc4000f8efc3f */
[----:B------:R-:W-:Y:S02]  /*15e0*/  USHF.L.U64.HI UR36, UR54, 0x1, UR37 ;  /* 0x0000000136247899 */ /* 0x000fe40008010225 */
[----:B------:R-:W-:Y:S02]  /*15f0*/  UIADD3 UR49, UR49, 0x1fe, URZ ;  /* 0x000001fe31317890 */ /* 0x000fe4000fffe03f */
[----:B------:R-:W-:Y:S02]  /*1600*/  UIADD3 UR41, UR41, -0x1, URZ ;  /* 0xffffffff29297890 */ /* 0x000fe4000fffe03f */
[----:B------:R-:W-:Y:S02]  /*1610*/  USHF.L.U32 UR42, UR7, UR42, URZ ;  /* 0x0000002a072a7299 */ /* 0x000fe4000800063f */
[----:B------:R-:W-:Y:S02]  /*1620*/  UIADD3 UR50, -UR50, UR38, URZ ;  /* 0x0000002632327290 */ /* 0x000fe4000fffe13f */
[----:B------:R-:W-:-:S02]  /*1630*/  ULOP3.LUT UR44, URZ, UR6, URZ, 0x33, !UPT ;  /* 0x000000063f2c7292 */ /* 0x000fc4000f8e333f */
[----:B------:R-:W-:Y:S02]  /*1640*/  USEL UR46, URZ, 0x1, !UP0 ;  /* 0x000000013f2e7887 */ /* 0x000fe4000c000000 */
[----:B------:R-:W-:Y:S02]  /*1650*/  ULOP3.LUT UR47, UR4, 0x10000, URZ, 0xfc, !UPT ;  /* 0x00010000042f7892 */ /* 0x000fe4000f8efc3f */
[----:B------:R-:W-:-:S12]  /*1660*/  ULOP3.LUT UR48, UR5, 0x10000, URZ, 0xfc, !UPT ;  /* 0x0001000005307892 */ /* 0x000fd8000f8efc3f */
.L_x_129:
[----:B------:R-:W-:-:S04]  /*1670*/  SHF.L.U32 R0, R82, 0x1f, RZ ;  /* 0x0000001f52007819 */ /* 0x000fc800000006ff */
[----:B------:R-:W0:Y:S02]  /*1680*/  SYNCS.PHASECHK.TRANS64.TRYWAIT P0, [R79+URZ+-0x8], R0 ;  /* 0xfffff8004f0075a7 */ /* 0x000e24000800017f */
[----:B012345:R-:W-:Y:S05]  /*1690*/  @!P0 BRA `(.L_x_14) ;  /* 0x0000005c00908947 */ /* 0x03ffea0003800000 */
.L_x_149:
[----:B------:R-:W-:Y:S02]  /*16a0*/  ULDC UR4, c[0x0][0x28c] ;  /* 0x0000a30000047ab9 */ /* 0x000fe40000000800 */
[----:B------:R-:W-:-:S13]  /*16b0*/  ISETP.LT.AND P0, PT, RZ, UR4, PT ;  /* 0x00000004ff007c0c */ /* 0x000fda000bf01270 */
[----:B------:R-:W-:Y:S05]  /*16c0*/  @P0 BRA `(.L_x_15) ;  /* 0x0000000000400947 */ /* 0x000fea0003800000 */
[----:B0-----:R-:W-:Y:S01]  /*16d0*/  MOV R0, 0x0 ;  /* 0x0000000000007802 */ /* 0x001fe20000000f00 */
[----:B------:R-:W-:Y:S01]  /*16e0*/  ULDC.64 UR4, c[0x4][0x68] ;  /* 0x01001a0000047ab9 */ /* 0x000fe20000000a00 */
[----:B------:R-:W-:Y:S01]  /*16f0*/  ULDC.64 UR6, c[0x4][0x8] ;  /* 0x0100020000067ab9 */ /* 0x000fe20000000a00 */
[----:B------:R-:W-:Y:S01]  /*1700*/  IMAD.U32 R4, RZ, RZ, UR4 ;  /* 0x00000004ff047e24 */ /* 0x000fe2000f8e00ff */
[----:B------:R0:W1:Y:S01]  /*1710*/  LDC.64 R14, c[0x4][R0] ;  /* 0x01000000000e7b82 */ /* 0x0000620000000a00 */
[----:B------:R-:W-:Y:S01]  /*1720*/  IMAD.U32 R5, RZ, RZ, UR5 ;  /* 0x00000005ff057e24 */ /* 0x000fe2000f8e00ff */
[----:B------:R-:W-:Y:S01]  /*1730*/  ULDC.64 UR4, c[0x4][0x70] ;  /* 0x01001c0000047ab9 */ /* 0x000fe20000000a00 */
[----:B------:R-:W-:Y:S02]  /*1740*/  IMAD.U32 R10, RZ, RZ, UR6 ;  /* 0x00000006ff0a7e24 */ /* 0x000fe4000f8e00ff */
[----:B------:R-:W-:Y:S02]  /*1750*/  IMAD.U32 R6, RZ, RZ, UR4 ;  /* 0x00000004ff067e24 */ /* 0x000fe4000f8e00ff */
[----:B------:R-:W-:-:S02]  /*1760*/  IMAD.U32 R7, RZ, RZ, UR5 ;  /* 0x00000005ff077e24 */ /* 0x000fc4000f8e00ff */
[----:B------:R-:W-:Y:S02]  /*1770*/  IMAD.U32 R11, RZ, RZ, UR7 ;  /* 0x00000007ff0b7e24 */ /* 0x000fe4000f8e00ff */
[----:B------:R-:W-:Y:S02]  /*1780*/  IMAD.MOV.U32 R8, RZ, RZ, 0x1e1 ;  /* 0x000001e1ff087424 */ /* 0x000fe400078e00ff */
[----:B------:R-:W-:Y:S02]  /*1790*/  IMAD.MOV.U32 R12, RZ, RZ, 0x1 ;  /* 0x00000001ff0c7424 */ /* 0x000fe400078e00ff */
[----:B0-----:R-:W-:-:S07]  /*17a0*/  IMAD.MOV.U32 R13, RZ, RZ, RZ ;  /* 0x000000ffff0d7224 */ /* 0x001fce00078e00ff */
[----:B------:R-:W-:-:S07]  /*17b0*/  LEPC R20, `(.L_x_15) ;  /* 0x000000001014794e */ /* 0x000fce0000000000 */
[----:B-1---5:R-:W-:Y:S05]  /*17c0*/  CALL.ABS.NOINC R14 ;  /* 0x000000000e007343 */ /* 0x022fea0003c00000 */
.L_x_15:
[----:B0-----:R-:W-:-:S05]  /*17d0*/  IMAD.U32 R0, RZ, RZ, UR51 ;  /* 0x00000033ff007e24 */ /* 0x001fca000f8e00ff */
[----:B------:R-:W-:-:S13]  /*17e0*/  ISETP.NE.AND P0, PT, R0, 0x3, PT ;  /* 0x000000030000780c */ /* 0x000fda0003f05270 */
[----:B------:R-:W-:Y:S05]  /*17f0*/  @!P0 BRA `(.L_x_16) ;  /* 0x0000000000048947 */ /* 0x000fea0003800000 */
[----:B------:R-:W-:Y:S01]  /*1800*/  BPT.TRAP 0x1 ;  /* 0x000000040000795c */ /* 0x000fe20000300000 */
.L_x_16:
[----:B------:R-:W-:Y:S02]  /*1810*/  IMAD.U32 R3, RZ, RZ, UR43 ;  /* 0x0000002bff037e24 */ /* 0x000fe4000f8e00ff */
[----:B------:R-:W-:-:S03]  /*1820*/  IMAD.U32 R0, RZ, RZ, UR46 ;  /* 0x0000002eff007e24 */ /* 0x000fc6000f8e00ff */
[----:B------:R-:W-:Y:S02]  /*1830*/  LEA R3, R3, UR40, 0x3 ;  /* 0x0000002803037c11 */ /* 0x000fe4000f8e18ff */
[----:B------:R-:W-:-:S04]  /*1840*/  SHF.L.U32 R0, R0, 0x1f, RZ ;  /* 0x0000001f00007819 */ /* 0x000fc800000006ff */
[----:B------:R0:W1:Y:S01]  /*1850*/  SYNCS.PHASECHK.TRANS64.TRYWAIT P1, [R3+URZ], R0 ;  /* 0x00000000030075a7 */ /* 0x000062000802017f */
[----:B------:R-:W-:Y:S05]  /*1860*/  @!P0 BRA `(.L_x_17) ;  /* 0x0000000000048947 */ /* 0x000fea0003800000 */
[----:B------:R-:W-:Y:S01]  /*1870*/  BPT.TRAP 0x1 ;  /* 0x000000040000795c */ /* 0x000fe20000300000 */
.L_x_17:
[----:B-1----:R-:W-:Y:S05]  /*1880*/  @P1 BRA `(.L_x_18) ;  /* 0x0000000000081947 */ /* 0x002fea0003800000 */
[----:B------:R-:W1:Y:S02]  /*1890*/  SYNCS.PHASECHK.TRANS64.TRYWAIT P1, [R3+URZ], R0 ;  /* 0x00000000030075a7 */ /* 0x000e64000802017f */
[----:B-1----:R-:W-:Y:S05]  /*18a0*/  @!P1 BRA `(.L_x_19) ;  /* 0x0000005c00209947 */ /* 0x002fea0003800000 */
.L_x_18:
[----:B------:R-:W-:Y:S05]  /*18b0*/  WARPSYNC.ALL ;  /* 0x0000000000007948 */ /* 0x000fea0003800000 */
[----:B------:R-:W-:Y:S01]  /*18c0*/  ULEA UR9, UR43, UR47, 0xb ;  /* 0x0000002f2b097291 */ /* 0x000fe2000f8e583f */
[----:B------:R-:W-:Y:S01]  /*18d0*/  WARPGROUP.ARRIVE ;  /* 0x00000000000079c5 */ /* 0x000fe20000000000 */
[----:B------:R-:W-:Y:S01]  /*18e0*/  UIMAD UR8, UR43, 0xc00, UR48 ;  /* 0x00000c002b0878a4 */ /* 0x000fe2000f8e0230 */
[----:B01----:R-:W-:Y:S01]  /*18f0*/  IMAD.U32 R0, RZ, RZ, UR50 ;  /* 0x00000032ff007e24 */ /* 0x003fe2000f8e00ff */
[----:B------:R-:W-:Y:S01]  /*1900*/  UMOV UR5, 0x40000040 ;  /* 0x4000004000057882 */ /* 0x000fe20000000000 */
[----:B------:R-:W-:-:S02]  /*1910*/  UMOV UR7, 0x40000040 ;  /* 0x4000004000077882 */ /* 0x000fc40000000000 */
[----:B------:R-:W-:Y:S01]  /*1920*/  UMOV UR4, UR9 ;  /* 0x0000000900047c82 */ /* 0x000fe20008000000 */
[----:B------:R-:W-:Y:S01]  /*1930*/  ISETP.GE.AND P1, PT, R0, 0x1, PT ;  /* 0x000000010000780c */ /* 0x000fe20003f26270 */
[----:B------:R-:W-:Y:S02]  /*1940*/  UMOV UR6, UR8 ;  /* 0x0000000800067c82 */ /* 0x000fe40008000000 */
[----:B------:R-:W-:Y:S01]  /*1950*/  HGMMA.64x96x16.F32.BF16 R24, gdesc[UR4], RZ, !UPT, gsb0 ;  /* 0x01600000041879f0 */ /* 0x000fe2000c0018ff */
[----:B------:R-:W-:Y:S02]  /*1960*/  UIADD3 UR4, UR9, 0x2, URZ ;  /* 0x0000000209047890 */ /* 0x000fe4000fffe03f */
[----:B------:R-:W-:Y:S01]  /*1970*/  UIADD3 UR6, UR8, 0x2, URZ ;  /* 0x0000000208067890 */ /* 0x000fe2000fffe03f */
[----:B------:R-:W-:Y:S01]  /*1980*/  UMOV UR5, 0x40000040 ;  /* 0x4000004000057882 */ /* 0x000fe20000000000 */
[----:B------:R-:W-:Y:S01]  /*1990*/  UMOV UR7, 0x40000040 ;  /* 0x4000004000077882 */ /* 0x000fe20000000000 */
[----:B------:R-:W-:-:S02]  /*19a0*/  WARPGROUP.DEPBAR.LE gsb0, 0x0 ;  /* 0x00008000000079c5 */ /* 0x000fc40000010000 */
[----:B------:R-:W-:-:S06]  /*19b0*/  WARPGROUP.ARRIVE ;  /* 0x00000000000079c5 */ /* 0x000fcc0000000000 */
[----:B------:R-:W-:Y:S01]  /*19c0*/  HGMMA.64x96x16.F32.BF16 R24, gdesc[UR4], R24, gsb0 ;  /* 0x01600000041879f0 */ /* 0x000fe20008001818 */
[----:B------:R-:W-:Y:S02]  /*19d0*/  UIADD3 UR4, UR9, 0x4, URZ ;  /* 0x0000000409047890 */ /* 0x000fe4000fffe03f */
[----:B------:R-:W-:Y:S01]  /*19e0*/  UIADD3 UR6, UR8, 0x4, URZ ;  /* 0x0000000408067890 */ /* 0x000fe2000fffe03f */
[----:B------:R-:W-:Y:S01]  /*19f0*/  UMOV UR5, 0x40000040 ;  /* 0x4000004000057882 */ /* 0x000fe20000000000 */
[----:B------:R-:W-:Y:S01]  /*1a00*/  UMOV UR7, 0x40000040 ;  /* 0x4000004000077882 */ /* 0x000fe20000000000 */
[----:B------:R-:W-:Y:S02]  /*1a10*/  WARPGROUP.DEPBAR.LE gsb0, 0x0 ;  /* 0x00008000000079c5 */ /* 0x000fe40000010000 */
        /* <DEDUP_REMOVED lines=92> */
[----:B------:R-:W-:Y:S03]  /*1fe0*/  HGMMA.64x96x16.F32.BF16 R24, gdesc[UR4], R24, gsb0 ;  /* 0x01600000041879f0 */ /* 0x000fe60008001818 */
[----:B------:R-:W-:Y:S02]  /*1ff0*/  WARPGROUP.DEPBAR.LE gsb0, 0x0 ;  /* 0x00008000000079c5 */ /* 0x000fe40000010000 */
[----:B------:R-:W-:Y:S05]  /*2000*/  @!P1 BRA `(.L_x_20) ;  /* 0x0000000800649947 */ /* 0x000fea0003800000 */
[----:B------:R-:W-:Y:S01]  /*2010*/  UIADD3 UR9, UR43, 0x1, URZ ;  /* 0x000000012b097890 */ /* 0x000fe2000fffe03f */
[----:B------:R-:W-:Y:S01]  /*2020*/  IMAD.U32 R0, RZ, RZ, UR50 ;  /* 0x00000032ff007e24 */ /* 0x000fe2000f8e00ff */
[----:B------:R-:W-:Y:S02]  /*2030*/  UMOV UR8, UR43 ;  /* 0x0000002b00087c82 */ /* 0x000fe40008000000 */
[----:B------:R-:W-:-:S04]  /*2040*/  UISETP.NE.AND UP0, UPT, UR9, 0x2, UPT ;  /* 0x000000020900788c */ /* 0x000fc8000bf05270 */
[----:B------:R-:W-:Y:S02]  /*2050*/  USEL UR4, URZ, 0x1, UP0 ;  /* 0x000000013f047887 */ /* 0x000fe40008000000 */
[----:B------:R-:W-:Y:S02]  /*2060*/  USEL UR9, UR9, URZ, UP0 ;  /* 0x0000003f09097287 */ /* 0x000fe40008000000 */
[----:B------:R-:W-:-:S06]  /*2070*/  ULOP3.LUT UR4, UR46, UR4, URZ, 0x3c, !UPT ;  /* 0x000000042e047292 */ /* 0x000fcc000f8e3c3f */
[----:B------:R-:W-:-:S07]  /*2080*/  IMAD.U32 R5, RZ, RZ, UR4 ;  /* 0x00000004ff057e24 */ /* 0x000fce000f8e00ff */
.L_x_27:
[----:B01----:R-:W-:Y:S05]  /*2090*/  @!P0 BRA `(.L_x_21) ;  /* 0x0000000000048947 */ /* 0x003fea0003800000 */
[----:B------:R-:W-:Y:S01]  /*20a0*/  BPT.TRAP 0x1 ;  /* 0x000000040000795c */ /* 0x000fe20000300000 */
.L_x_21:
[----:B------:R-:W-:Y:S01]  /*20b0*/  ULEA UR4, UR9, UR40, 0x3 ;  /* 0x0000002809047291 */ /* 0x000fe2000f8e183f */
[----:B------:R-:W-:-:S08]  /*20c0*/  SHF.L.U32 R3, R5, 0x1f, RZ ;  /* 0x0000001f05037819 */ /* 0x000fd000000006ff */
[----:B------:R0:W1:Y:S01]  /*20d0*/  SYNCS.PHASECHK.TRANS64.TRYWAIT P1, [UR4], R3 ;  /* 0x00000003ff0075a7 */ /* 0x0000620008020144 */
[----:B------:R-:W-:Y:S05]  /*20e0*/  @!P0 BRA `(.L_x_22) ;  /* 0x0000000000048947 */ /* 0x000fea0003800000 */
[----:B------:R-:W-:Y:S01]  /*20f0*/  BPT.TRAP 0x1 ;  /* 0x000000040000795c */ /* 0x000fe20000300000 */
.L_x_22:
[----:B-1----:R-:W-:Y:S05]  /*2100*/  @P1 BRA `(.L_x_23) ;  /* 0x0000000000081947 */ /* 0x002fea0003800000 */
[----:B------:R-:W1:Y:S02]  /*2110*/  SYNCS.PHASECHK.TRANS64.TRYWAIT P1, [UR4], R3 ;  /* 0x00000003ff0075a7 */ /* 0x000e640008020144 */
[----:B-1----:R-:W-:Y:S05]  /*2120*/  @!P1 BRA `(.L_x_24) ;  /* 0x0000005400149947 */ /* 0x002fea0003800000 */
.L_x_23:
[----:B------:R-:W-:Y:S01]  /*2130*/  UIMAD UR10, UR9, 0xc00, UR48 ;  /* 0x00000c00090a78a4 */ /* 0x000fe2000f8e0230 */
[----:B------:R-:W-:Y:S01]  /*2140*/  WARPGROUP.ARRIVE ;  /* 0x00000000000079c5 */ /* 0x000fe20000000000 */
[----:B------:R-:W-:Y:S01]  /*2150*/  ULEA UR11, UR9, UR47, 0xb ;  /* 0x0000002f090b7291 */ /* 0x000fe2000f8e583f */
[----:B------:R-:W-:Y:S01]  /*2160*/  UMOV UR7, 0x40000040 ;  /* 0x4000004000077882 */ /* 0x000fe20000000000 */
[----:B------:R-:W-:-:S03]  /*2170*/  UMOV UR5, 0x40000040 ;  /* 0x4000004000057882 */ /* 0x000fc60000000000 */
[----:B------:R-:W-:Y:S02]  /*2180*/  UMOV UR6, UR10 ;  /* 0x0000000a00067c82 */ /* 0x000fe40008000000 */
[----:B------:R-:W-:Y:S02]  /*2190*/  UMOV UR4, UR11 ;  /* 0x0000000b00047c82 */ /* 0x000fe40008000000 */
[----:B------:R-:W-:Y:S01]  /*21a0*/  HGMMA.64x96x16.F32.BF16 R24, gdesc[UR4], R24, gsb0 ;  /* 0x01600000041879f0 */ /* 0x000fe20008001818 */
        /* <DEDUP_REMOVED lines=107> */
[----:B------:R-:W-:Y:S01]  /*2860*/  BPT.TRAP 0x1 ;  /* 0x000000040000795c */ /* 0x000fe20000300000 */
.L_x_25:
[----:B------:R-:W-:Y:S02]  /*2870*/  UISETP.GT.U32.AND UP0, UPT, UR39, 0x1, UPT ;  /* 0x000000012700788c */ /* 0x000fe4000bf04070 */
[----:B------:R-:W-:-:S04]  /*2880*/  ULEA UR4, UR8, UR40, 0x3 ;  /* 0x0000002808047291 */ /* 0x000fc8000f8e183f */
[----:B------:R-:W-:Y:S01]  /*2890*/  UIADD3 UR4, UR4, 0x10, URZ ;  /* 0x0000001004047890 */ /* 0x000fe2000fffe03f */
[----:B------:R-:W-:-:S03]  /*28a0*/  PLOP3.LUT P1, PT, PT, PT, UP0, 0x80, 0x0 ;  /* 0x000000000000781c */ /* 0x000fc60003f2f008 */
[----:B------:R-:W-:-:S09]  /*28b0*/  UPRMT UR4, URZ, 0x654, UR4 ;  /* 0x000006543f047896 */ /* 0x000fd20008000004 */
[----:B------:R-:W-:Y:S01]  /*28c0*/  SYNCS.ARRIVE.TRANS64.RED.A1T0 RZ, [UR4], RZ ;  /* 0x000000ffffff79a7 */ /* 0x000fe20008100404 */
[----:B------:R-:W-:Y:S05]  /*28d0*/  @P1 BRA `(.L_x_26) ;  /* 0x0000000000041947 */ /* 0x000fea0003800000 */
[----:B------:R-:W-:Y:S01]  /*28e0*/  BPT.TRAP 0x1 ;  /* 0x000000040000795c */ /* 0x000fe20000300000 */
.L_x_26:
[----:B------:R-:W-:Y:S01]  /*28f0*/  UIADD3 UR9, UR9, 0x1, URZ ;  /* 0x0000000109097890 */ /* 0x000fe2000fffe03f */
[C---:B------:R-:W-:Y:S01]  /*2900*/  ISETP.GT.AND P1, PT, R0.reuse, 0x1, PT ;  /* 0x000000010000780c */ /* 0x040fe20003f24270 */
[----:B------:R-:W-:Y:S01]  /*2910*/  UIADD3 UR8, UR8, 0x1, URZ ;  /* 0x0000000108087890 */ /* 0x000fe2000fffe03f */
[----:B------:R-:W-:Y:S01]  /*2920*/  VIADD R0, R0, 0xffffffff ;  /* 0xffffffff00007836 */ /* 0x000fe20000000000 */
[----:B------:R-:W-:Y:S02]  /*2930*/  UISETP.NE.AND UP0, UPT, UR9, 0x2, UPT ;  /* 0x000000020900788c */ /* 0x000fe4000bf05270 */
[----:B------:R-:W-:Y:S02]  /*2940*/  UISETP.NE.AND UP1, UPT, UR8, 0x2, UPT ;  /* 0x000000020800788c */ /* 0x000fe4000bf25270 */
[----:B------:R-:W-:Y:S02]  /*2950*/  USEL UR4, URZ, 0x1, UP0 ;  /* 0x000000013f047887 */ /* 0x000fe40008000000 */
[----:B------:R-:W-:-:S02]  /*2960*/  USEL UR9, UR9, URZ, UP0 ;  /* 0x0000003f09097287 */ /* 0x000fc40008000000 */
[----:B------:R-:W-:Y:S02]  /*2970*/  USEL UR8, UR8, URZ, UP1 ;  /* 0x0000003f08087287 */ /* 0x000fe40008800000 */
[----:B------:R-:W-:Y:S01]  /*2980*/  LOP3.LUT R5, R5, UR4, RZ, 0x3c, !PT ;  /* 0x0000000405057c12 */ /* 0x000fe2000f8e3cff */
[----:B------:R-:W-:Y:S09]  /*2990*/  @P1 BRA `(.L_x_27) ;  /* 0xfffffff400bc1947 */ /* 0x000ff2000383ffff */
.L_x_20:
[----:B------:R-:W2:Y:S01]  /*29a0*/  LDC R0, c[0x0][0x28c] ;  /* 0x0000a300ff007b82 */ /* 0x000ea20000000800 */
[----:B------:R3:W-:Y:S01]  /*29b0*/  SYNCS.ARRIVE.TRANS64.A1T0 RZ, [R83+UR52], RZ ;  /* 0x000000ff53ff79a7 */ /* 0x0007e20008100034 */
[----:B--2---:R-:W-:-:S13]  /*29c0*/  ISETP.GE.AND P1, PT, R0, 0x1, PT ;  /* 0x000000010000780c */ /* 0x004fda0003f26270 */
[----:B---3--:R-:W-:Y:S05]  /*29d0*/  @!P1 BRA `(.L_x_28) ;  /* 0x0000000000309947 */ /* 0x008fea0003800000 */
[----:B------:R-:W-:Y:S05]  /*29e0*/  @!P0 BRA `(.L_x_29) ;  /* 0x0000000000048947 */ /* 0x000fea0003800000 */
[----:B------:R-:W-:Y:S01]  /*29f0*/  BPT.TRAP 0x1 ;  /* 0x000000040000795c */ /* 0x000fe20000300000 */
.L_x_29:
[----:B------:R-:W-:Y:S02]  /*2a00*/  UIADD3 UR4, UR50, UR43, URZ ;  /* 0x0000002b32047290 */ /* 0x000fe4000fffe03f */
[----:B------:R-:W-:Y:S02]  /*2a10*/  UISETP.GT.U32.AND UP0, UPT, UR39, 0x1, UPT ;  /* 0x000000012700788c */ /* 0x000fe4000bf04070 */
[----:B------:R-:W-:-:S04]  /*2a20*/  USHF.L.U32 UR4, UR4, 0x3, URZ ;  /* 0x0000000304047899 */ /* 0x000fc8000800063f */
[----:B------:R-:W-:Y:S01]  /*2a30*/  ULOP3.LUT UR4, UR4, 0x8, URZ, 0xc0, !UPT ;  /* 0x0000000804047892 */ /* 0x000fe2000f8ec03f */
[----:B------:R-:W-:-:S03]  /*2a40*/  PLOP3.LUT P0, PT, PT, PT, UP0, 0x80, 0x0 ;  /* 0x000000000000781c */ /* 0x000fc60003f0f008 */
[----:B------:R-:W-:-:S04]  /*2a50*/  UIADD3 UR4, UR40, 0x10, UR4 ;  /* 0x0000001028047890 */ /* 0x000fc8000fffe004 */
[----:B------:R-:W-:-:S09]  /*2a60*/  UPRMT UR4, URZ, 0x654, UR4 ;  /* 0x000006543f047896 */ /* 0x000fd20008000004 */
[----:B------:R-:W-:Y:S01]  /*2a70*/  SYNCS.ARRIVE.TRANS64.RED.A1T0 RZ, [UR4], RZ ;  /* 0x000000ffffff79a7 */ /* 0x000fe20008100404 */
[----:B------:R-:W-:Y:S05]  /*2a80*/  @P0 BRA `(.L_x_28) ;  /* 0x0000000000040947 */ /* 0x000fea0003800000 */
[----:B------:R-:W-:Y:S01]  /*2a90*/  BPT.TRAP 0x1 ;  /* 0x000000040000795c */ /* 0x000fe20000300000 */
.L_x_28:
[----:B------:R-:W-:Y:S02]  /*2aa0*/  SHF.L.U32 R0, R82, 0x1f, RZ ;  /* 0x0000001f52007819 */ /* 0x000fe400000006ff */
[----:B------:R-:W-:Y:S02]  /*2ab0*/  SHF.R.S32.HI R9, RZ, 0x1f, R19 ;  /* 0x0000001fff097819 */ /* 0x000fe40000011413 */
[----:B------:R-:W2:Y:S02]  /*2ac0*/  SYNCS.PHASECHK.TRANS64.TRYWAIT P0, [R79+URZ+0x8], R0 ;  /* 0x000008004f0075a7 */ /* 0x000ea4000800017f */
[----:B--2---:R-:W-:Y:S05]  /*2ad0*/  @!P0 BRA `(.L_x_30) ;  /* 0x0000004800c08947 */ /* 0x004fea0003800000 */
.L_x_150:
[----:B------:R-:W-:Y:S01]  /*2ae0*/  ULDC.64 UR4, c[0x0][0x5d0] ;  /* 0x0001740000047ab9 */ /* 0x000fe20000000a00 */
[----:B------:R-:W-:Y:S01]  /*2af0*/  ULDC UR6, c[0x0][0x284] ;  /* 0x0000a10000067ab9 */ /* 0x000fe20000000800 */
[----:B--2---:R-:W-:Y:S02]  /*2b00*/  IMAD R0, R9, UR4, RZ ;  /* 0x0000000409007c24 */ /* 0x004fe4000f8e02ff */
[----:B------:R-:W-:Y:S02]  /*2b10*/  IMAD R10, R2, 0x60, RZ ;  /* 0x00000060020a7824 */ /* 0x000fe400078e02ff */
[C---:B------:R-:W-:Y:S02]  /*2b20*/  IMAD R5, R19.reuse, UR5, R0 ;  /* 0x0000000513057c24 */ /* 0x040fe4000f8e0200 */
[----:B------:R-:W-:Y:S01]  /*2b30*/  IMAD.SHL.U32 R0, R18, 0x40, RZ ;  /* 0x0000004012007824 */ /* 0x000fe200078e00ff */
[----:B------:R-:W-:Y:S01]  /*2b40*/  SHF.R.S32.HI R11, RZ, 0x1f, R10 ;  /* 0x0000001fff0b7819 */ /* 0x000fe2000001140a */
[----:B01----:R-:W-:Y:S01]  /*2b50*/  IMAD.WIDE.U32 R2, R19, UR4, R74 ;  /* 0x0000000413027c25 */ /* 0x003fe2000f8e004a */
[----:B------:R-:W-:-:S02]  /*2b60*/  ULDC.64 UR4, c[0x0][0x5c8] ;  /* 0x0001720000047ab9 */ /* 0x000fc40000000a00 */
[----:B------:R-:W-:Y:S01]  /*2b70*/  ISETP.GE.AND P0, PT, R0, UR6, PT ;  /* 0x0000000600007c0c */ /* 0x000fe2000bf06270 */
[----:B------:R-:W-:Y:S01]  /*2b80*/  ULDC UR6, c[0x0][0x288] ;  /* 0x0000a20000067ab9 */ /* 0x000fe20000000800 */
[----:B------:R-:W-:Y:S01]  /*2b90*/  IADD3 R2, P1, R10, R2, RZ ;  /* 0x000000020a027210 */ /* 0x000fe20007f3e0ff */
[----:B------:R-:W-:Y:S01]  /*2ba0*/  IMAD.WIDE R14, R18, 0x40, R72 ;  /* 0x00000040120e7825 */ /* 0x000fe200078e0248 */
[----:B------:R-:W-:Y:S02]  /*2bb0*/  ISETP.GE.OR P0, PT, R10, UR6, P0 ;  /* 0x000000060a007c0c */ /* 0x000fe40008706670 */
[----:B------:R-:W-:Y:S01]  /*2bc0*/  IADD3.X R3, R11, R3, R5, P1, !PT ;  /* 0x000000030b037210 */ /* 0x000fe20000ffe405 */
[----:B------:R-:W-:-:S04]  /*2bd0*/  IMAD R7, R15, UR4, RZ ;  /* 0x000000040f077c24 */ /* 0x000fc8000f8e02ff */
[C---:B------:R-:W-:Y:S02]  /*2be0*/  IMAD R7, R14.reuse, UR5, R7 ;  /* 0x000000050e077c24 */ /* 0x040fe4000f8e0207 */
[----:B------:R-:W-:-:S04]  /*2bf0*/  IMAD.WIDE.U32 R20, R14, UR4, R2 ;  /* 0x000000040e147c25 */ /* 0x000fc8000f8e0002 */
[----:B------:R-:W-:Y:S05]  /*2c00*/  @P0 BRA `(.L_x_31) ;  /* 0x0000003000200947 */ /* 0x000fea0003800000 */
[----:B-----5:R-:W-:Y:S01]  /*2c10*/  FSETP.NEU.AND P1, PT, R23, RZ, PT ;  /* 0x000000ff1700720b */ /* 0x020fe20003f2d000 */
[----:B------:R-:W-:Y:S01]  /*2c20*/  IMAD.IADD R18, R78, 0x1, -R10 ;  /* 0x000000014e127824 */ /* 0x000fe200078e0a0a */
[----:B------:R-:W-:Y:S01]  /*2c30*/  BSSY B0, `(.L_x_31) ;  /* 0x0000305000007945 */ /* 0x000fe20003800000 */
[----:B------:R-:W-:Y:S02]  /*2c40*/  IMAD.IADD R0, R81, 0x1, -R0 ;  /* 0x0000000151007824 */ /* 0x000fe400078e0a00 */
[----:B------:R-:W-:Y:S01]  /*2c50*/  IMAD.IADD R7, R21, 0x1, R7 ;  /* 0x0000000115077824 */ /* 0x000fe200078e0207 */
[----:B------:R-:W-:-:S04]  /*2c60*/  ISETP.GT.AND P0, PT, R18, RZ, PT ;  /* 0x000000ff1200720c */ /* 0x000fc80003f04270 */
[----:B------:R-:W-:-:S03]  /*2c70*/  ISETP.GT.AND P2, PT, R0, RZ, P0 ;  /* 0x000000ff0000720c */ /* 0x000fc60000744270 */
[----:B------:R-:W-:Y:S10]  /*2c80*/  @!P1 BRA `(.L_x_32) ;  /* 0x0000002000849947 */ /* 0x000ff40003800000 */
[----:B------:R-:W0:Y:S01]  /*2c90*/  LDC.64 R84, c[0x0][0x5b8] ;  /* 0x00016e00ff547b82 */ /* 0x000e220000000a00 */
[----:B------:R-:W-:-:S07]  /*2ca0*/  ULDC.64 UR4, c[0x0][0x5c0] ;  /* 0x0001700000047ab9 */ /* 0x000fce0000000a00 */
[----:B------:R-:W1:Y:S08]  /*2cb0*/  LDC.64 R88, c[0x0][0x5b0] ;  /* 0x00016c00ff587b82 */ /* 0x000e700000000a00 */
[----:B------:R-:W2:Y:S01]  /*2cc0*/  LDC.64 R90, c[0x0][0x5a8] ;  /* 0x00016a00ff5a7b82 */ /* 0x000ea20000000a00 */
[-C--:B0-----:R-:W-:Y:S02]  /*2cd0*/  IMAD R4, R9, R84.reuse, RZ ;  /* 0x0000005409047224 */ /* 0x081fe400078e02ff */
[----:B------:R-:W-:-:S04]  /*2ce0*/  IMAD.WIDE.U32 R2, R19, R84, R74 ;  /* 0x0000005413027225 */ /* 0x000fc800078e004a */
[----:B------:R-:W-:Y:S01]  /*2cf0*/  IMAD R85, R19, R85, R4 ;  /* 0x0000005513557224 */ /* 0x000fe200078e0204 */
[----:B------:R-:W-:Y:S01]  /*2d00*/  IADD3 R4, P1, R10, R2, RZ ;  /* 0x000000020a047210 */ /* 0x000fe20007f3e0ff */
[----:B-1----:R-:W-:-:S03]  /*2d10*/  IMAD R2, R15, R88, RZ ;  /* 0x000000580f027224 */ /* 0x002fc600078e02ff */
[----:B------:R-:W-:Y:S01]  /*2d20*/  IADD3.X R5, R11, R3, R85, P1, !PT ;  /* 0x000000030b057210 */ /* 0x000fe20000ffe455 */
[C---:B------:R-:W-:Y:S02]  /*2d30*/  IMAD R87, R14.reuse, R89, R2 ;  /* 0x000000590e577224 */ /* 0x040fe400078e0202 */
[----:B------:R-:W-:-:S04]  /*2d40*/  IMAD.WIDE.U32 R2, R14, R88, R4 ;  /* 0x000000580e027225 */ /* 0x000fc800078e0004 */
[----:B------:R-:W-:Y:S01]  /*2d50*/  IMAD.IADD R3, R3, 0x1, R87 ;  /* 0x0000000103037824 */ /* 0x000fe200078e0257 */
[----:B--2---:R-:W-:-:S04]  /*2d60*/  LEA R8, P1, R2, R90, 0x1 ;  /* 0x0000005a02087211 */ /* 0x004fc800078208ff */
[----:B------:R-:W-:-:S05]  /*2d70*/  LEA.HI.X R9, R2, R91, R3, 0x1, P1 ;  /* 0x0000005b02097211 */ /* 0x000fca00008f0c03 */
[----:B------:R-:W2:Y:S01]  /*2d80*/  @P2 LDG.E.LTC128B.U16 R21, desc[UR56][R8.64] ;  /* 0x0000003808152981 */ /* 0x000ea2000c1e1520 */
[----:B------:R-:W-:Y:S01]  /*2d90*/  IMAD.WIDE.U32 R2, R14, R88, R10 ;  /* 0x000000580e027225 */ /* 0x000fe200078e000a */
[----:B------:R-:W-:Y:S02]  /*2da0*/  BSSY B1, `(.L_x_33) ;  /* 0x0000015000017945 */ /* 0x000fe40003800000 */
[----:B------:R-:W-:-:S04]  /*2db0*/  IADD3 R12, P1, R74, R2, RZ ;  /* 0x000000024a0c7210 */ /* 0x000fc80007f3e0ff */
[----:B------:R-:W-:Y:S02]  /*2dc0*/  IADD3.X R13, R75, R87, R3, P1, !PT ;  /* 0x000000574b0d7210 */ /* 0x000fe40000ffe403 */
[----:B------:R-:W-:Y:S01]  /*2dd0*/  LEA R6, P1, R20, UR4, 0x1 ;  /* 0x0000000414067c11 */ /* 0x000fe2000f8208ff */
[----:B------:R-:W-:-:S03]  /*2de0*/  IMAD.WIDE.U32 R12, R19, R84, R12 ;  /* 0x00000054130c7225 */ /* 0x000fc600078e000c */
[----:B------:R-:W-:Y:S02]  /*2df0*/  LEA.HI.X R7, R20, UR5, R7, 0x1, P1 ;  /* 0x0000000514077c11 */ /* 0x000fe400088f0c07 */
[----:B------:R-:W-:-:S04]  /*2e00*/  ISETP.GT.AND P1, PT, R18, 0x1, PT ;  /* 0x000000011200780c */ /* 0x000fc80003f24270 */
[----:B------:R-:W-:Y:S01]  /*2e10*/  ISETP.GT.AND P3, PT, R0, RZ, P1 ;  /* 0x000000ff0000720c */ /* 0x000fe20000f64270 */
[----:B--2---:R-:W-:-:S04]  /*2e20*/  IMAD.U32 R2, R21, 0x10000, RZ ;  /* 0x0001000015027824 */ /* 0x004fc800078e00ff */
[----:B------:R-:W-:Y:S01]  /*2e30*/  FMUL R3, R2, R23 ;  /* 0x0000001702037220 */ /* 0x000fe20000400000 */
[----:B------:R-:W-:-:S03]  /*2e40*/  LEA R2, P4, R12, R90, 0x1 ;  /* 0x0000005a0c027211 */ /* 0x000fc600078808ff */
[----:B------:R-:W-:-:S05]  /*2e50*/  FFMA R3, R24, R22, R3 ;  /* 0x0000001618037223 */ /* 0x000fca0000000003 */
[----:B------:R-:W-:Y:S01]  /*2e60*/  F2FP.BF16.F32.PACK_AB R8, RZ, R3 ;  /* 0x00000003ff08723e */ /* 0x000fe200000010ff */
[----:B------:R-:W-:-:S03]  /*2e70*/  IMAD.IADD R3, R85, 0x1, R13 ;  /* 0x0000000155037824 */ /* 0x000fc600078e020d */
[----:B------:R-:W-:Y:S01]  /*2e80*/  PRMT R9, R8, 0x7610, R9 ;  /* 0x0000761008097816 */ /* 0x000fe20000000009 */
[----:B------:R-:W-:Y:S01]  /*2e90*/  IMAD.SHL.U32 R8, R88, 0x8, RZ ;  /* 0x0000000858087824 */ /* 0x000fe200078e00ff */
[----:B------:R-:W-:-:S03]  /*2ea0*/  LEA.HI.X R3, R12, R91, R3, 0x1, P4 ;  /* 0x0000005b0c037211 */ /* 0x000fc600020f0c03 */
[----:B------:R0:W-:Y:S02]  /*2eb0*/  @P2 STG.E.U16 desc[UR56][R6.64], R9 ;  /* 0x0000000906002986 */ /* 0x0001e4000c101538 */
[----:B0-----:R-:W-:Y:S01]  /*2ec0*/  SHF.L.U64.HI R9, R88, 0x3, R89 ;  /* 0x0000000358097819 */ /* 0x001fe20000010259 */
[----:B------:R-:W-:Y:S06]  /*2ed0*/  @!P3 BRA `(.L_x_34) ;  /* 0x000000000004b947 */ /* 0x000fec0003800000 */
[----:B------:R0:W5:Y:S02]  /*2ee0*/  LDG.E.LTC128B.U16 R21, desc[UR56][R2.64+0x2] ;  /* 0x0000023802157981 */ /* 0x000164000c1e1520 */
.L_x_34:
[----:B------:R-:W-:Y:S05]  /*2ef0*/  BSYNC B1 ;  /* 0x0000000000017941 */ /* 0x000fea0003800000 */
.L_x_33:
[----:B------:R-:W-:Y:S01]  /*2f00*/  IMAD.WIDE.U32 R8, R14, R88, R8 ;  /* 0x000000580e087225 */ /* 0x000fe200078e0008 */
[----:B------:R-:W-:-:S03]  /*2f10*/  ISETP.GT.AND P0, PT, R0, 0x8, P0 ;  /* 0x000000080000780c */ /* 0x000fc60000704270 */
[----:B-----5:R-:W-:Y:S01]  /*2f20*/  IMAD.U32 R12, R21, 0x10000, RZ ;  /* 0x00010000150c7824 */ /* 0x020fe200078e00ff */
[----:B------:R-:W-:Y:S01]  /*2f30*/  IADD3 R4, P2, R4, R8, RZ ;  /* 0x0000000804047210 */ /* 0x000fe20007f5e0ff */
[----:B------:R-:W-:Y:S02]  /*2f40*/  IMAD.IADD R87, R87, 0x1, R9 ;  /* 0x0000000157577824 */ /* 0x000fe400078e0209 */
[----:B------:R-:W-:Y:S02]  /*2f50*/  FMUL R12, R12, R23 ;  /* 0x000000170c0c7220 */ /* 0x000fe40000400000 */
[----:B------:R-:W-:Y:S02]  /*2f60*/  IMAD.X R5, R87, 0x1, R5, P2 ;  /* 0x0000000157057824 */ /* 0x000fe400010e0605 */
[----:B------:R-:W-:Y:S01]  /*2f70*/  FFMA R25, R25, R22, R12 ;  /* 0x0000001619197223 */ /* 0x000fe2000000000c */
[----:B------:R-:W-:-:S04]  /*2f80*/  LEA R12, P2, R4, R90, 0x1 ;  /* 0x0000005a040c7211 */ /* 0x000fc800078408ff */
[----:B------:R-:W-:Y:S01]  /*2f90*/  LEA.HI.X R13, R4, R91, R5, 0x1, P2 ;  /* 0x0000005b040d7211 */ /* 0x000fe200010f0c05 */
[----:B------:R-:W-:Y:S01]  /*2fa0*/  @P3 IMAD.MOV.U32 R4, RZ, RZ, R6 ;  /* 0x000000ffff043224 */ /* 0x000fe200078e0006 */
[----:B------:R-:W-:Y:S01]  /*2fb0*/  F2FP.BF16.F32.PACK_AB R25, RZ, R25 ;  /* 0x00000019ff19723e */ /* 0x000fe200000010ff */
[----:B------:R-:W-:-:S05]  /*2fc0*/  @P3 IMAD.MOV.U32 R5, RZ, RZ, R7 ;  /* 0x000000ffff053224 */ /* 0x000fca00078e0007 */
[----:B------:R1:W-:Y:S04]  /*2fd0*/  @P3 STG.E.U16 desc[UR56][R4.64+0x2], R25 ;  /* 0x0000021904003986 */ /* 0x0003e8000c101538 */
[----:B------:R-:W2:Y:S01]  /*2fe0*/  @P0 LDG.E.LTC128B.U16 R21, desc[UR56][R12.64] ;  /* 0x000000380c150981 */ /* 0x000ea2000c1e1520 */
[----:B------:R-:W-:Y:S01]  /*2ff0*/  IADD3 R10, P2, P3, R74, R8, R10 ;  /* 0x000000084a0a7210 */ /* 0x000fe20007b5e00a */
[----:B------:R-:W-:Y:S01]  /*3000*/  BSSY B1, `(.L_x_35) ;  /* 0x0000011000017945 */ /* 0x000fe20003800000 */
[----:B------:R-:W-:Y:S02]  /*3010*/  SHF.L.U64.HI R15, R77, 0x1, R76 ;  /* 0x000000014d0f7819 */ /* 0x000fe4000001024c */
[----:B------:R-:W-:Y:S02]  /*3020*/  IADD3.X R11, R75, R87, R11, P2, P3 ;  /* 0x000000574b0b7210 */ /* 0x000fe400017e640b */
[----:B------:R-:W-:Y:S01]  /*3030*/  ISETP.GT.AND P1, PT, R0, 0x8, P1 ;  /* 0x000000080000780c */ /* 0x000fe20000f24270 */
[----:B------:R-:W-:-:S04]  /*3040*/  IMAD.WIDE.U32 R10, R19, R84, R10 ;  /* 0x00000054130a7225 */ /* 0x000fc800078e000a */
[----:B------:R-:W-:Y:S01]  /*3050*/  IMAD.IADD R11, R85, 0x1, R11 ;  /* 0x00000001550b7824 */ /* 0x000fe200078e020b */
[----:B-1----:R-:W-:-:S04]  /*3060*/  LEA R4, P3, R10, R90, 0x1 ;  /* 0x0000005a0a047211 */ /* 0x002fc800078608ff */
[----:B------:R-:W-:Y:S01]  /*3070*/  LEA.HI.X R5, R10, R91, R11, 0x1, P3 ;  /* 0x0000005b0a057211 */ /* 0x000fe200018f0c0b */
[----:B--2---:R-:W-:-:S04]  /*3080*/  IMAD.U32 R8, R21, 0x10000, RZ ;  /* 0x0001000015087824 */ /* 0x004fc800078e00ff */
[----:B------:R-:W-:Y:S01]  /*3090*/  FMUL R9, R8, R23 ;  /* 0x0000001708097220 */ /* 0x000fe20000400000 */
[----:B------:R-:W-:-:S03]  /*30a0*/  LEA R8, P2, R77, R6, 0x1 ;  /* 0x000000064d087211 */ /* 0x000fc600078408ff */
[----:B------:R-:W-:-:S05]  /*30b0*/  FFMA R9, R26, R22, R9 ;  /* 0x000000161a097223 */ /* 0x000fca0000000009 */
[----:B------:R-:W-:Y:S01]  /*30c0*/  F2FP.BF16.F32.PACK_AB R12, RZ, R9 ;  /* 0x00000009ff0c723e */ /* 0x000fe200000010ff */
[----:B------:R-:W-:-:S05]  /*30d0*/  IMAD.X R9, R15, 0x1, R7, P2 ;  /* 0x000000010f097824 */ /* 0x000fca00010e0607 */
[----:B------:R1:W-:Y:S01]  /*30e0*/  @P0 STG.E.U16 desc[UR56][R8.64], R12 ;  /* 0x0000000c08000986 */ /* 0x0003e2000c101538 */
[----:B------:R-:W-:Y:S05]  /*30f0*/  @!P1 BRA `(.L_x_36) ;  /* 0x0000000000049947 */ /* 0x000fea0003800000 */
[----:B------:R2:W5:Y:S02]  /*3100*/  LDG.E.LTC128B.U16 R21, desc[UR56][R4.64+0x2] ;  /* 0x0000023804157981 */ /* 0x000564000c1e1520 */
.L_x_36:
[----:B------:R-:W-:Y:S05]  /*3110*/  BSYNC B1 ;  /* 0x0000000000017941 */ /* 0x000fea0003800000 */
.L_x_35:
[----:B-----5:R-:W-:Y:S01]  /*3120*/  IMAD.U32 R10, R21, 0x10000, RZ ;  /* 0x00010000150a7824 */ /* 0x020fe200078e00ff */
[----:B------:R-:W-:Y:S01]  /*3130*/  ISETP.GT.AND P0, PT, R18, 0x8, PT ;  /* 0x000000081200780c */ /* 0x000fe20003f04270 */
[----:B------:R-:W-:Y:S02]  /*3140*/  BSSY B1, `(.L_x_37) ;  /* 0x0000008000017945 */ /* 0x000fe40003800000 */
[----:B------:R-:W-:Y:S01]  /*3150*/  FMUL R10, R10, R23 ;  /* 0x000000170a0a7220 */ /* 0x000fe20000400000 */
[----:B------:R-:W-:-:S03]  /*3160*/  ISETP.GT.AND P2, PT, R0, RZ, P0 ;  /* 0x000000ff0000720c */ /* 0x000fc60000744270 */
[----:B------:R-:W-:-:S05]  /*3170*/  FFMA R10, R27, R22, R10 ;  /* 0x000000161b0a7223 */ /* 0x000fca000000000a */
[----:B------:R-:W-:-:S05]  /*3180*/  F2FP.BF16.F32.PACK_AB R10, RZ, R10 ;  /* 0x0000000aff0a723e */ /* 0x000fca00000010ff */
[----:B------:R3:W-:Y:S01]  /*3190*/  @P1 STG.E.U16 desc[UR56][R8.64+0x2], R10 ;  /* 0x0000020a08001986 */ /* 0x0007e2000c101538 */
[----:B------:R-:W-:Y:S05]  /*31a0*/  @!P2 BRA `(.L_x_38) ;  /* 0x000000000004a947 */ /* 0x000fea0003800000 */
[----:B------:R4:W5:Y:S02]  /*31b0*/  LDG.E.LTC128B.U16 R21, desc[UR56][R2.64+0x10] ;  /* 0x0000103802157981 */ /* 0x000964000c1e1520 */
.L_x_38:
[----:B------:R-:W-:Y:S05]  /*31c0*/  BSYNC B1 ;  /* 0x0000000000017941 */ /* 0x000fea0003800000 */
.L_x_37:
[----:B---3-5:R-:W-:Y:S01]  /*31d0*/  IMAD.U32 R10, R21, 0x10000, RZ ;  /* 0x00010000150a7824 */ /* 0x028fe200078e00ff */
        /* <DEDUP_REMOVED lines=9> */
.L_x_40:
[----:B------:R-:W-:Y:S05]  /*3270*/  BSYNC B1 ;  /* 0x0000000000017941 */ /* 0x000fea0003800000 */
.L_x_39:
[----:B-----5:R-:W-:Y:S01]  /*3280*/  IMAD.U32 R10, R21, 0x10000, RZ ;  /* 0x00010000150a7824 */ /* 0x020fe200078e00ff */
[----:B------:R-:W-:Y:S01]  /*3290*/  ISETP.GT.AND P0, PT, R0, 0x8, P0 ;  /* 0x000000080000780c */ /* 0x000fe20000704270 */
[----:B------:R-:W-:Y:S02]  /*32a0*/  BSSY B1, `(.L_x_41) ;  /* 0x0000007000017945 */ /* 0x000fe40003800000 */
[----:B------:R-:W-:-:S04]  /*32b0*/  FMUL R10, R10, R23 ;  /* 0x000000170a0a7220 */ /* 0x000fc80000400000 */
[----:B------:R-:W-:-:S05]  /*32c0*/  FFMA R10, R29, R22, R10 ;  /* 0x000000161d0a7223 */ /* 0x000fca000000000a */
[----:B------:R-:W-:-:S05]  /*32d0*/  F2FP.BF16.F32.PACK_AB R10, RZ, R10 ;  /* 0x0000000aff0a723e */ /* 0x000fca00000010ff */
[----:B------:R0:W-:Y:S01]  /*32e0*/  @P3 STG.E.U16 desc[UR56][R6.64+0x12], R10 ;  /* 0x0000120a06003986 */ /* 0x0001e2000c101538 */
[----:B------:R-:W-:Y:S05]  /*32f0*/  @!P0 BRA `(.L_x_42) ;  /* 0x0000000000048947 */ /* 0x000fea0003800000 */
[----:B------:R0:W5:Y:S02]  /*3300*/  LDG.E.LTC128B.U16 R21, desc[UR56][R4.64+0x10] ;  /* 0x0000103804157981 */ /* 0x000164000c1e1520 */
.L_x_42:
[----:B------:R-:W-:Y:S05]  /*3310*/  BSYNC B1 ;  /* 0x0000000000017941 */ /* 0x000fea0003800000 */
.L_x_41:
[----:B0----5:R-:W-:Y:S01]  /*3320*/  IMAD.U32 R10, R21, 0x10000, RZ ;  /* 0x00010000150a7824 */ /* 0x021fe200078e00ff */
[----:B------:R-:W-:Y:S01]  /*3330*/  ISETP.GT.AND P1, PT, R0, 0x8, P1 ;  /* 0x000000080000780c */ /* 0x000fe20000f24270 */
[----:B------:R-:W-:Y:S02]  /*3340*/  BSSY B1, `(.L_x_43) ;  /* 0x0000007000017945 */ /* 0x000fe40003800000 */
[----:B---3--:R-:W-:-:S04]  /*3350*/  FMUL R11, R10, R23 ;  /* 0x000000170a0b7220 */ /* 0x008fc80000400000 */
[----:B------:R-:W-:-:S05]  /*3360*/  FFMA R11, R30, R22, R11 ;  /* 0x000000161e0b7223 */ /* 0x000fca000000000b */
[----:B------:R-:W-:-:S05]  /*3370*/  F2FP.BF16.F32.PACK_AB R11, RZ, R11 ;  /* 0x0000000bff0b723e */ /* 0x000fca00000010ff */
[----:B------:R0:W-:Y:S01]  /*3380*/  @P0 STG.E.U16 desc[UR56][R8.64+0x10], R11 ;  /* 0x0000100b08000986 */ /* 0x0001e2000c101538 */
[----:B------:R-:W-:Y:S05]  /*3390*/  @!P1 BRA `(.L_x_44) ;  /* 0x0000000000049947 */ /* 0x000fea0003800000 */
[----:B------:R3:W5:Y:S02]  /*33a0*/  LDG.E.LTC128B.U16 R21, desc[UR56][R4.64+0x12] ;  /* 0x0000123804157981 */ /* 0x000764000c1e1520 */
.L_x_44:
[----:B------:R-:W-:Y:S05]  /*33b0*/  BSYNC B1 ;  /* 0x0000000000017941 */ /* 0x000fea0003800000 */
.L_x_43:
        /* <DEDUP_REMOVED lines=10> */
.L_x_46:
[----:B------:R-:W-:Y:S05]  /*3460*/  BSYNC B1 ;  /* 0x0000000000017941 */ /* 0x000fea0003800000 */
.L_x_45:
[----:B0----5:R-:W-:Y:S01]  /*3470*/  IMAD.U32 R10, R21, 0x10000, RZ ;  /* 0x00010000150a7824 */ /* 0x021fe200078e00ff */
        /* <DEDUP_REMOVED lines=9> */
.L_x_48:
[----:B------:R-:W-:Y:S05]  /*3510*/  BSYNC B1 ;  /* 0x0000000000017941 */ /* 0x000fea0003800000 */
.L_x_47:
        /* <DEDUP_REMOVED lines=9> */
.L_x_50:
[----:B------:R-:W-:Y:S05]  /*35b0*/  BSYNC B1 ;  /* 0x0000000000017941 */ /* 0x000fea0003800000 */
.L_x_49:
[----:B0----5:R-:W-:Y:S01]  /*35c0*/  IMAD.U32 R10, R21, 0x10000, RZ ;  /* 0x00010000150a7824 */ /* 0x021fe200078e00ff */
        /* <DEDUP_REMOVED lines=8> */
.L_x_52:
[----:B------:R-:W-:Y:S05]  /*3650*/  BSYNC B1 ;  /* 0x0000000000017941 */ /* 0x000fea0003800000 */
.L_x_51:
        /* <DEDUP_REMOVED lines=10> */
.L_x_54:
[----:B------:R-:W-:Y:S05]  /*3700*/  BSYNC B1 ;  /* 0x0000000000017941 */ /* 0x000fea0003800000 */
.L_x_53:
        /* <DEDUP_REMOVED lines=10> */
.L_x_56:
[----:B------:R-:W-:Y:S05]  /*37b0*/  BSYNC B1 ;  /* 0x0000000000017941 */ /* 0x000fea0003800000 */
.L_x_55:
        /* <DEDUP_REMOVED lines=9> */
.L_x_58:
[----:B------:R-:W-:Y:S05]  /*3850*/  BSYNC B1 ;  /* 0x0000000000017941 */ /* 0x000fea0003800000 */
.L_x_57:
        /* <DEDUP_REMOVED lines=9> */
.L_x_60:
[----:B------:R-:W-:Y:S05]  /*38f0*/  BSYNC B1 ;  /* 0x0000000000017941 */ /* 0x000fea0003800000 */
.L_x_59:
        /* <DEDUP_REMOVED lines=10> */
.L_x_62:
[----:B------:R-:W-:Y:S05]  /*39a0*/  BSYNC B1 ;  /* 0x0000000000017941 */ /* 0x000fea0003800000 */
.L_x_61:
        /* <DEDUP_REMOVED lines=10> */
.L_x_64:
[----:B------:R-:W-:Y:S05]  /*3a50*/  BSYNC B1 ;  /* 0x0000000000017941 */ /* 0x000fea0003800000 */
.L_x_63:
        /* <DEDUP_REMOVED lines=9> */
.L_x_66:
[----:B------:R-:W-:Y:S05]  /*3af0*/  BSYNC B1 ;  /* 0x0000000000017941 */ /* 0x000fea0003800000 */
.L_x_65:
        /* <DEDUP_REMOVED lines=9> */
.L_x_68:
[----:B------:R-:W-:Y:S05]  /*3b90*/  BSYNC B1 ;  /* 0x0000000000017941 */ /* 0x000fea0003800000 */
.L_x_67:
        /* <DEDUP_REMOVED lines=10> */
.L_x_70:
[----:B------:R-:W-:Y:S05]  /*3c40*/  BSYNC B1 ;  /* 0x0000000000017941 */ /* 0x000fea0003800000 */
.L_x_69:
        /* <DEDUP_REMOVED lines=10> */
.L_x_72:
[----:B------:R-:W-:Y:S05]  /*3cf0*/  BSYNC B1 ;  /* 0x0000000000017941 */ /* 0x000fea0003800000 */
.L_x_71:
        /* <DEDUP_REMOVED lines=9> */
.L_x_74:
[----:B------:R-:W-:Y:S05]  /*3d90*/  BSYNC B1 ;  /* 0x0000000000017941 */ /* 0x000fea0003800000 */
.L_x_73:
        /* <DEDUP_REMOVED lines=9> */
.L_x_76:
[----:B------:R-:W-:Y:S05]  /*3e30*/  BSYNC B1 ;  /* 0x0000000000017941 */ /* 0x000fea0003800000 */
.L_x_75:
        /* <DEDUP_REMOVED lines=10> */
.L_x_78:
[----:B------:R-:W-:Y:S05]  /*3ee0*/  BSYNC B1 ;  /* 0x0000000000017941 */ /* 0x000fea0003800000 */
.L_x_77:
        /* <DEDUP_REMOVED lines=10> */
.L_x_80:
[----:B------:R-:W-:Y:S05]  /*3f90*/  BSYNC B1 ;  /* 0x0000000000017941 */ /* 0x000fea0003800000 */
.L_x_79:
        /* <DEDUP_REMOVED lines=9> */
.L_x_82:
[----:B------:R-:W-:Y:S05]  /*4030*/  BSYNC B1 ;  /* 0x0000000000017941 */ /* 0x000fea0003800000 */
.L_x_81:
        /* <DEDUP_REMOVED lines=9> */
.L_x_84:
[----:B------:R-:W-:Y:S05]  /*40d0*/  BSYNC B1 ;  /* 0x0000000000017941 */ /* 0x000fea0003800000 */
.L_x_83:
        /* <DEDUP_REMOVED lines=10> */
.L_x_86:
[----:B------:R-:W-:Y:S05]  /*4180*/  BSYNC B1 ;  /* 0x0000000000017941 */ /* 0x000fea0003800000 */
.L_x_85:
        /* <DEDUP_REMOVED lines=10> */
.L_x_88:
[----:B------:R-:W-:Y:S05]  /*4230*/  BSYNC B1 ;  /* 0x0000000000017941 */ /* 0x000fea0003800000 */
.L_x_87:
        /* <DEDUP_REMOVED lines=9> */
.L_x_90:
[----:B------:R-:W-:Y:S05]  /*42d0*/  BSYNC B1 ;  /* 0x0000000000017941 */ /* 0x000fea0003800000 */
.L_x_89:
        /* <DEDUP_REMOVED lines=9> */
.L_x_92:
[----:B------:R-:W-:Y:S05]  /*4370*/  BSYNC B1 ;  /* 0x0000000000017941 */ /* 0x000fea0003800000 */
.L_x_91:
        /* <DEDUP_REMOVED lines=10> */
.L_x_94:
[----:B------:R-:W-:Y:S05]  /*4420*/  BSYNC B1 ;  /* 0x0000000000017941 */ /* 0x000fea0003800000 */
.L_x_93:
        /* <DEDUP_REMOVED lines=10> */
.L_x_96:
[----:B------:R-:W-:Y:S05]  /*44d0*/  BSYNC B1 ;  /* 0x0000000000017941 */ /* 0x000fea0003800000 */
.L_x_95:
        /* <DEDUP_REMOVED lines=9> */
.L_x_98:
[----:B------:R-:W-:Y:S05]  /*4570*/  BSYNC B1 ;  /* 0x0000000000017941 */ /* 0x000fea0003800000 */
.L_x_97:
        /* <DEDUP_REMOVED lines=9> */
.L_x_100:
[----:B------:R-:W-:Y:S05]  /*4610*/  BSYNC B1 ;  /* 0x0000000000017941 */ /* 0x000fea0003800000 */
.L_x_99:
        /* <DEDUP_REMOVED lines=10> */
.L_x_102:
[----:B------:R-:W-:Y:S05]  /*46c0*/  BSYNC B1 ;  /* 0x0000000000017941 */ /* 0x000fea0003800000 */
.L_x_101:
        /* <DEDUP_REMOVED lines=10> */
.L_x_104:
[----:B------:R-:W-:Y:S05]  /*4770*/  BSYNC B1 ;  /* 0x0000000000017941 */ /* 0x000fea0003800000 */
.L_x_103:
        /* <DEDUP_REMOVED lines=9> */
.L_x_106:
[----:B------:R-:W-:Y:S05]  /*4810*/  BSYNC B1 ;  /* 0x0000000000017941 */ /* 0x000fea0003800000 */
.L_x_105:
        /* <DEDUP_REMOVED lines=9> */
.L_x_108:
[----:B------:R-:W-:Y:S05]  /*48b0*/  BSYNC B1 ;  /* 0x0000000000017941 */ /* 0x000fea0003800000 */
.L_x_107:
        /* <DEDUP_REMOVED lines=10> */
.L_x_110:
[----:B------:R-:W-:Y:S05]  /*4960*/  BSYNC B1 ;  /* 0x0000000000017941 */ /* 0x000fea0003800000 */
.L_x_109:
        /* <DEDUP_REMOVED lines=10> */
.L_x_112:
[----:B------:R-:W-:Y:S05]  /*4a10*/  BSYNC B1 ;  /* 0x0000000000017941 */ /* 0x000fea0003800000 */
.L_x_111:
        /* <DEDUP_REMOVED lines=9> */
.L_x_114:
[----:B------:R-:W-:Y:S05]  /*4ab0*/  BSYNC B1 ;  /* 0x0000000000017941 */ /* 0x000fea0003800000 */
.L_x_113:
        /* <DEDUP_REMOVED lines=9> */
.L_x_116:
[----:B------:R-:W-:Y:S05]  /*4b50*/  BSYNC B1 ;  /* 0x0000000000017941 */ /* 0x000fea0003800000 */
.L_x_115:
        /* <DEDUP_REMOVED lines=10> */
.L_x_118:
[----:B------:R-:W-:Y:S05]  /*4c00*/  BSYNC B1 ;  /* 0x0000000000017941 */ /* 0x000fea0003800000 */
.L_x_117:
        /* <DEDUP_REMOVED lines=10> */
.L_x_120:
[----:B------:R-:W-:Y:S05]  /*4cb0*/  BSYNC B1 ;  /* 0x0000000000017941 */ /* 0x000fea0003800000 */
.L_x_119:
[----:B0---45:R-:W-:Y:S01]  /*4cc0*/  IMAD.U32 R2, R21, 0x10000, RZ ;  /* 0x0001000015027824 */ /* 0x031fe200078e00ff */
        /* <DEDUP_REMOVED lines=8> */
.L_x_122:
[----:B------:R-:W-:Y:S05]  /*4d50*/  BSYNC B1 ;  /* 0x0000000000017941 */ /* 0x000fea0003800000 */
.L_x_121:
[----:B0----5:R-:W-:Y:S01]  /*4d60*/  IMAD.U32 R2, R21, 0x10000, RZ ;  /* 0x0001000015027824 */ /* 0x021fe200078e00ff */
[----:B------:R-:W-:Y:S01]  /*4d70*/  ISETP.GT.AND P1, PT, R0, 0x8, P1 ;  /* 0x000000080000780c */ /* 0x000fe20000f24270 */
[----:B------:R-:W-:Y:S02]  /*4d80*/  BSSY B1, `(.L_x_123) ;  /* 0x000000a000017945 */ /* 0x000fe40003800000 */
[----:B------:R-:W-:Y:S01]  /*4d90*/  FMUL R3, R2, R23 ;  /* 0x0000001702037220 */ /* 0x000fe20000400000 */
[----:B------:R-:W-:-:S03]  /*4da0*/  @P0 IMAD.MOV.U32 R2, RZ, RZ, R8 ;  /* 0x000000ffff020224 */ /* 0x000fc600078e0008 */
[----:B------:R-:W-:-:S05]  /*4db0*/  FFMA R3, R70, R22, R3 ;  /* 0x0000001646037223 */ /* 0x000fca0000000003 */
[----:B------:R-:W-:-:S04]  /*4dc0*/  F2FP.BF16.F32.PACK_AB R3, RZ, R3 ;  /* 0x00000003ff03723e */ /* 0x000fc800000010ff */
[----:B------:R-:W-:Y:S01]  /*4dd0*/  PRMT R6, R3, 0x7610, R6 ;  /* 0x0000761003067816 */ /* 0x000fe20000000006 */
[----:B------:R-:W-:-:S05]  /*4de0*/  @P0 IMAD.MOV.U32 R3, RZ, RZ, R9 ;  /* 0x000000ffff030224 */ /* 0x000fca00078e0009 */
[----:B------:R0:W-:Y:S01]  /*4df0*/  @P0 STG.E.U16 desc[UR56][R2.64+0xb0], R6 ;  /* 0x0000b00602000986 */ /* 0x0001e2000c101538 */
[----:B------:R-:W-:Y:S05]  /*4e00*/  @!P1 BRA `(.L_x_124) ;  /* 0x0000000000049947 */ /* 0x000fea0003800000 */
[----:B------:R0:W5:Y:S02]  /*4e10*/  LDG.E.LTC128B.U16 R21, desc[UR56][R4.64+0xb2] ;  /* 0x0000b23804157981 */ /* 0x000164000c1e1520 */
.L_x_124:
[----:B------:R-:W-:Y:S05]  /*4e20*/  BSYNC B1 ;  /* 0x0000000000017941 */ /* 0x000fea0003800000 */
.L_x_123:
[----:B------:R-:W-:Y:S05]  /*4e30*/  @!P1 BRA `(.L_x_125) ;  /* 0x0000000c00909947 */ /* 0x000fea0003800000 */
[----:B-----5:R-:W-:-:S04]  /*4e40*/  IMAD.U32 R0, R21, 0x10000, RZ ;  /* 0x0001000015007824 */ /* 0x020fc800078e00ff */
[----:B------:R-:W-:-:S04]  /*4e50*/  FMUL R0, R0, R23 ;  /* 0x0000001700007220 */ /* 0x000fc80000400000 */
[----:B------:R-:W-:-:S05]  /*4e60*/  FFMA R0, R71, R22, R0 ;  /* 0x0000001647007223 */ /* 0x000fca0000000000 */
[----:B------:R-:W-:-:S05]  /*4e70*/  F2FP.BF16.F32.PACK_AB R0, RZ, R0 ;  /* 0x00000000ff00723e */ /* 0x000fca00000010ff */
[----:B------:R0:W-:Y:S01]  /*4e80*/  STG.E.U16 desc[UR56][R8.64+0xb2], R0 ;  /* 0x0000b20008007986 */ /* 0x0001e2000c101538 */
[----:B------:R-:W-:Y:S05]  /*4e90*/  BRA `(.L_x_125) ;  /* 0x0000000c00787947 */ /* 0x000fea0003800000 */
.L_x_32:
[----:B------:R-:W-:Y:S01]  /*4ea0*/  ISETP.GT.AND P3, PT, R18, 0x1, PT ;  /* 0x000000011200780c */ /* 0x000fe20003f64270 */
[----:B------:R-:W-:Y:S01]  /*4eb0*/  ULDC.64 UR4, c[0x0][0x5c0] ;  /* 0x0001700000047ab9 */ /* 0x000fe20000000a00 */
[-C--:B------:R-:W-:Y:S01]  /*4ec0*/  FMUL R24, R24, R22.reuse ;  /* 0x0000001618187220 */ /* 0x080fe20000400000 */
[-C--:B------:R-:W-:Y:S01]  /*4ed0*/  FMUL R25, R25, R22.reuse ;  /* 0x0000001619197220 */ /* 0x080fe20000400000 */
[----:B------:R-:W-:Y:S01]  /*4ee0*/  ISETP.GT.AND P1, PT, R0, RZ, P3 ;  /* 0x000000ff0000720c */ /* 0x000fe20001f24270 */
[-C--:B------:R-:W-:Y:S01]  /*4ef0*/  FMUL R26, R26, R22.reuse ;  /* 0x000000161a1a7220 */ /* 0x080fe20000400000 */
[----:B------:R-:W-:Y:S01]  /*4f00*/  LEA R2, P4, R20, UR4, 0x1 ;  /* 0x0000000414027c11 */ /* 0x000fe2000f8808ff */
[----:B------:R-:W-:Y:S01]  /*4f10*/  FMUL R27, R27, R22 ;  /* 0x000000161b1b7220 */ /* 0x000fe20000400000 */
[----:B------:R-:W-:Y:S01]  /*4f20*/  F2FP.BF16.F32.PACK_AB R24, RZ, R24 ;  /* 0x00000018ff18723e */ /* 0x000fe200000010ff */
[-C--:B------:R-:W-:Y:S01]  /*4f30*/  FMUL R28, R28, R22.reuse ;  /* 0x000000161c1c7220 */ /* 0x080fe20000400000 */
[----:B------:R-:W-:Y:S01]  /*4f40*/  LEA.HI.X R3, R20, UR5, R7, 0x1, P4 ;  /* 0x0000000514037c11 */ /* 0x000fe2000a0f0c07 */
[-C--:B------:R-:W-:Y:S01]  /*4f50*/  FMUL R29, R29, R22.reuse ;  /* 0x000000161d1d7220 */ /* 0x080fe20000400000 */
[----:B------:R-:W-:Y:S01]  /*4f60*/  F2FP.BF16.F32.PACK_AB R25, RZ, R25 ;  /* 0x00000019ff19723e */ /* 0x000fe200000010ff */
[-C--:B------:R-:W-:Y:S01]  /*4f70*/  FMUL R30, R30, R22.reuse ;  /* 0x000000161e1e7220 */ /* 0x080fe20000400000 */
[----:B------:R-:W-:Y:S01]  /*4f80*/  SHF.L.U64.HI R5, R77, 0x1, R76 ;  /* 0x000000014d057819 */ /* 0x000fe2000001024c */
[----:B------:R-:W-:Y:S01]  /*4f90*/  @P2 STG.E.U16 desc[UR56][R2.64], R24 ;  /* 0x0000001802002986 */ /* 0x000fe2000c101538 */
[----:B------:R-:W-:Y:S01]  /*4fa0*/  ISETP.GT.AND P2, PT, R0, 0x8, P0 ;  /* 0x000000080000780c */ /* 0x000fe20000744270 */
[----:B------:R-:W-:Y:S01]  /*4fb0*/  FMUL R31, R31, R22 ;  /* 0x000000161f1f7220 */ /* 0x000fe20000400000 */
[----:B------:R-:W-:Y:S01]  /*4fc0*/  LEA R4, P5, R77, R2, 0x1 ;  /* 0x000000024d047211 */ /* 0x000fe200078a08ff */
[----:B------:R-:W-:Y:S01]  /*4fd0*/  @P1 STG.E.U16 desc[UR56][R2.64+0x2], R25 ;  /* 0x0000021902001986 */ /* 0x000fe2000c101538 */
[----:B------:R-:W-:Y:S01]  /*4fe0*/  ISETP.GT.AND P1, PT, R18, 0x8, PT ;  /* 0x000000081200780c */ /* 0x000fe20003f24270 */
[-C--:B------:R-:W-:Y:S01]  /*4ff0*/  FMUL R32, R32, R22.reuse ;  /* 0x0000001620207220 */ /* 0x080fe20000400000 */
[----:B------:R-:W-:Y:S01]  /*5000*/  ISETP.GT.AND P3, PT, R0, 0x8, P3 ;  /* 0x000000080000780c */ /* 0x000fe20001f64270 */
[----:B------:R-:W-:Y:S01]  /*5010*/  IMAD.X R5, R5, 0x1, R3, P5 ;  /* 0x0000000105057824 */ /* 0x000fe200028e0603 */
[----:B------:R-:W-:Y:S01]  /*5020*/  ISETP.GT.AND P0, PT, R18, 0x9, PT ;  /* 0x000000091200780c */ /* 0x000fe20003f04270 */
[-C--:B------:R-:W-:Y:S01]  /*5030*/  FMUL R33, R33, R22.reuse ;  /* 0x0000001621217220 */ /* 0x080fe20000400000 */
[----:B------:R-:W-:Y:S01]  /*5040*/  ISETP.GT.AND P4, PT, R0, RZ, P1 ;  /* 0x000000ff0000720c */ /* 0x000fe20000f84270 */
[-C--:B------:R-:W-:Y:S01]  /*5050*/  FMUL R34, R34, R22.reuse ;  /* 0x0000001622227220 */ /* 0x080fe20000400000 */
[----:B------:R-:W-:Y:S01]  /*5060*/  ISETP.GT.AND P5, PT, R0, RZ, P0 ;  /* 0x000000ff0000720c */ /* 0x000fe200007a4270 */
[----:B------:R-:W-:Y:S01]  /*5070*/  FMUL R35, R35, R22 ;  /* 0x0000001623237220 */ /* 0x000fe20000400000 */
[----:B------:R-:W-:Y:S01]  /*5080*/  F2FP.BF16.F32.PACK_AB R26, RZ, R26 ;  /* 0x0000001aff1a723e */ /* 0x000fe200000010ff */
[-C--:B------:R-:W-:Y:S01]  /*5090*/  FMUL R36, R36, R22.reuse ;  /* 0x0000001624247220 */ /* 0x080fe20000400000 */
[----:B------:R-:W-:Y:S01]  /*50a0*/  F2FP.BF16.F32.PACK_AB R27, RZ, R27 ;  /* 0x0000001bff1b723e */ /* 0x000fe200000010ff */
[----:B------:R-:W-:Y:S01]  /*50b0*/  FMUL R37, R37, R22 ;  /* 0x0000001625257220 */ /* 0x000fe20000400000 */
[----:B------:R-:W-:Y:S01]  /*50c0*/  F2FP.BF16.F32.PACK_AB R28, RZ, R28 ;  /* 0x0000001cff1c723e */ /* 0x000fe200000010ff */
[----:B------:R-:W-:Y:S01]  /*50d0*/  @P2 STG.E.U16 desc[UR56][R4.64], R26 ;  /* 0x0000001a04002986 */ /* 0x000fe2000c101538 */
[----:B------:R-:W-:Y:S01]  /*50e0*/  ISETP.GT.AND P1, PT, R0, 0x8, P1 ;  /* 0x000000080000780c */ /* 0x000fe20000f24270 */
[-C--:B------:R-:W-:Y:S01]  /*50f0*/  FMUL R38, R38, R22.reuse ;  /* 0x0000001626267220 */ /* 0x080fe20000400000 */
[----:B------:R-:W-:Y:S01]  /*5100*/  F2FP.BF16.F32.PACK_AB R29, RZ, R29 ;  /* 0x0000001dff1d723e */ /* 0x000fe200000010ff */
[----:B------:R-:W-:Y:S01]  /*5110*/  @P3 STG.E.U16 desc[UR56][R4.64+0x2], R27 ;  /* 0x0000021b04003986 */ /* 0x000fe2000c101538 */
[----:B------:R-:W-:Y:S01]  /*5120*/  ISETP.GT.AND P3, PT, R18, 0x10, PT ;  /* 0x000000101200780c */ /* 0x000fe20003f64270 */
[-C--:B------:R-:W-:Y:S01]  /*5130*/  FMUL R39, R39, R22.reuse ;  /* 0x0000001627277220 */ /* 0x080fe20000400000 */
[----:B------:R-:W-:Y:S01]  /*5140*/  ISETP.GT.AND P2, PT, R0, 0x8, P0 ;  /* 0x000000080000780c */ /* 0x000fe20000744270 */
[----:B------:R-:W-:Y:S01]  /*5150*/  @P4 STG.E.U16 desc[UR56][R2.64+0x10], R28 ;  /* 0x0000101c02004986 */ /* 0x000fe2000c101538 */
[----:B------:R-:W-:Y:S01]  /*5160*/  ISETP.GT.AND P0, PT, R18, 0x11, PT ;  /* 0x000000111200780c */ /* 0x000fe20003f04270 */
[-C--:B------:R-:W-:Y:S01]  /*5170*/  FMUL R40, R40, R22.reuse ;  /* 0x0000001628287220 */ /* 0x080fe20000400000 */
[C---:B------:R-:W-:Y:S01]  /*5180*/  ISETP.GT.AND P4, PT, R0.reuse, RZ, P3 ;  /* 0x000000ff0000720c */ /* 0x040fe20001f84270 */
[----:B------:R-:W-:Y:S01]  /*5190*/  @P5 STG.E.U16 desc[UR56][R2.64+0x12], R29 ;  /* 0x0000121d02005986 */ /* 0x000fe2000c101538 */
        /* <DEDUP_REMOVED lines=102> */
[----:B------:R-:W-:-:S02]  /*5800*/  F2FP.BF16.F32.PACK_AB R50, RZ, R50 ;  /* 0x00000032ff32723e */ /* 0x000fc400000010ff */
[----:B------:R-:W-:Y:S02]  /*5810*/  F2FP.BF16.F32.PACK_AB R51, RZ, R51 ;  /* 0x00000033ff33723e */ /* 0x000fe400000010ff */
[----:B------:R-:W-:Y:S01]  /*5820*/  F2FP.BF16.F32.PACK_AB R52, RZ, R52 ;  /* 0x00000034ff34723e */ /* 0x000fe200000010ff */
[----:B------:R-:W-:Y:S01]  /*5830*/  @P1 STG.E.U16 desc[UR56][R4.64+0x60], R50 ;  /* 0x0000603204001986 */ /* 0x000fe2000c101538 */
[C---:B------:R-:W-:Y:S02]  /*5840*/  ISETP.GT.AND P1, PT, R0.reuse, 0x8, P2 ;  /* 0x000000080000780c */ /* 0x040fe40001724270 */
[----:B------:R-:W-:Y:S01]  /*5850*/  F2FP.BF16.F32.PACK_AB R53, RZ, R53 ;  /* 0x00000035ff35723e */ /* 0x000fe200000010ff */
[----:B------:R-:W-:Y:S01]  /*5860*/  @P0 STG.E.U16 desc[UR56][R4.64+0x62], R51 ;  /* 0x0000623304000986 */ /* 0x000fe2000c101538 */
[----:B------:R-:W-:Y:S02]  /*5870*/  ISETP.GT.AND P2, PT, R0, 0x8, P3 ;  /* 0x000000080000780c */ /* 0x000fe40001f44270 */
[C---:B------:R-:W-:Y:S01]  /*5880*/  ISETP.GT.AND P3, PT, R18.reuse, 0x40, PT ;  /* 0x000000401200780c */ /* 0x040fe20003f64270 */
[----:B------:R-:W-:Y:S01]  /*5890*/  @P4 STG.E.U16 desc[UR56][R2.64+0x70], R52 ;  /* 0x0000703402004986 */ /* 0x000fe2000c101538 */
[----:B------:R-:W-:-:S02]  /*58a0*/  ISETP.GT.AND P0, PT, R18, 0x41, PT ;  /* 0x000000411200780c */ /* 0x000fc40003f04270 */
[C---:B------:R-:W-:Y:S01]  /*58b0*/  ISETP.GT.AND P4, PT, R0.reuse, RZ, P3 ;  /* 0x000000ff0000720c */ /* 0x040fe20001f84270 */
[----:B------:R-:W-:Y:S01]  /*58c0*/  @P5 STG.E.U16 desc[UR56][R2.64+0x72], R53 ;  /* 0x0000723502005986 */ /* 0x000fe2000c101538 */
[----:B------:R-:W-:Y:S02]  /*58d0*/  ISETP.GT.AND P5, PT, R0, RZ, P0 ;  /* 0x000000ff0000720c */ /* 0x000fe400007a4270 */
[----:B------:R-:W-:Y:S02]  /*58e0*/  F2FP.BF16.F32.PACK_AB R54, RZ, R54 ;  /* 0x00000036ff36723e */ /* 0x000fe400000010ff */
[----:B------:R-:W-:Y:S02]  /*58f0*/  F2FP.BF16.F32.PACK_AB R55, RZ, R55 ;  /* 0x00000037ff37723e */ /* 0x000fe400000010ff */
[----:B------:R-:W-:Y:S01]  /*5900*/  F2FP.BF16.F32.PACK_AB R56, RZ, R56 ;  /* 0x00000038ff38723e */ /* 0x000fe200000010ff */
[----:B------:R-:W-:Y:S01]  /*5910*/  @P1 STG.E.U16 desc[UR56][R4.64+0x70], R54 ;  /* 0x0000703604001986 */ /* 0x000fe2000c101538 */
[----:B------:R-:W-:-:S02]  /*5920*/  F2FP.BF16.F32.PACK_AB R57, RZ, R57 ;  /* 0x00000039ff39723e */ /* 0x000fc400000010ff */
[C---:B------:R-:W-:Y:S01]  /*5930*/  ISETP.GT.AND P1, PT, R0.reuse, 0x8, P3 ;  /* 0x000000080000780c */ /* 0x040fe20001f24270 */
[----:B------:R-:W-:Y:S01]  /*5940*/  @P2 STG.E.U16 desc[UR56][R4.64+0x72], R55 ;  /* 0x0000723704002986 */ /* 0x000fe2000c101538 */
[----:B------:R-:W-:Y:S02]  /*5950*/  ISETP.GT.AND P0, PT, R0, 0x8, P0 ;  /* 0x000000080000780c */ /* 0x000fe40000704270 */
[----:B------:R-:W-:Y:S01]  /*5960*/  F2FP.BF16.F32.PACK_AB R58, RZ, R58 ;  /* 0x0000003aff3a723e */ /* 0x000fe200000010ff */
[----:B------:R-:W-:Y:S01]  /*5970*/  @P4 STG.E.U16 desc[UR56][R2.64+0x80], R56 ;  /* 0x0000803802004986 */ /* 0x000fe2000c101538 */
[C---:B------:R-:W-:Y:S02]  /*5980*/  ISETP.GT.AND P4, PT, R18.reuse, 0x48, PT ;  /* 0x000000481200780c */ /* 0x040fe40003f84270 */
[----:B------:R-:W-:Y:S01]  /*5990*/  F2FP.BF16.F32.PACK_AB R59, RZ, R59 ;  /* 0x0000003bff3b723e */ /* 0x000fe200000010ff */
[----:B------:R-:W-:Y:S01]  /*59a0*/  @P5 STG.E.U16 desc[UR56][R2.64+0x82], R57 ;  /* 0x0000823902005986 */ /* 0x000fe2000c101538 */
[----:B------:R-:W-:-:S02]  /*59b0*/  ISETP.GT.AND P5, PT, R18, 0x49, PT ;  /* 0x000000491200780c */ /* 0x000fc40003fa4270 */
[C---:B------:R-:W-:Y:S01]  /*59c0*/  ISETP.GT.AND P2, PT, R0.reuse, RZ, P4 ;  /* 0x000000ff0000720c */ /* 0x040fe20002744270 */
[----:B------:R-:W-:Y:S01]  /*59d0*/  @P1 STG.E.U16 desc[UR56][R4.64+0x80], R58 ;  /* 0x0000803a04001986 */ /* 0x000fe2000c101538 */
[----:B------:R-:W-:Y:S02]  /*59e0*/  ISETP.GT.AND P6, PT, R0, RZ, P5 ;  /* 0x000000ff0000720c */ /* 0x000fe40002fc4270 */
[----:B------:R-:W-:Y:S01]  /*59f0*/  F2FP.BF16.F32.PACK_AB R60, RZ, R60 ;  /* 0x0000003cff3c723e */ /* 0x000fe200000010ff */
[----:B------:R-:W-:Y:S01]  /*5a00*/  @P0 STG.E.U16 desc[UR56][R4.64+0x82], R59 ;  /* 0x0000823b04000986 */ /* 0x000fe2000c101538 */
[----:B------:R-:W-:Y:S02]  /*5a10*/  F2FP.BF16.F32.PACK_AB R61, RZ, R61 ;  /* 0x0000003dff3d723e */ /* 0x000fe400000010ff */
[----:B------:R-:W-:Y:S02]  /*5a20*/  ISETP.GT.AND P3, PT, R18, 0x50, PT ;  /* 0x000000501200780c */ /* 0x000fe40003f64270 */
[----:B------:R-:W-:-:S02]  /*5a30*/  ISETP.GT.AND P4, PT, R0, 0x8, P4 ;  /* 0x000000080000780c */ /* 0x000fc40002784270 */
[----:B------:R-:W-:Y:S01]  /*5a40*/  F2FP.BF16.F32.PACK_AB R62, RZ, R62 ;  /* 0x0000003eff3e723e */ /* 0x000fe200000010ff */
[----:B------:R-:W-:Y:S01]  /*5a50*/  @P2 STG.E.U16 desc[UR56][R2.64+0x90], R60 ;  /* 0x0000903c02002986 */ /* 0x000fe2000c101538 */
[----:B------:R-:W-:Y:S02]  /*5a60*/  ISETP.GT.AND P2, PT, R18, 0x51, PT ;  /* 0x000000511200780c */ /* 0x000fe40003f44270 */
[----:B------:R-:W-:Y:S01]  /*5a70*/  F2FP.BF16.F32.PACK_AB R63, RZ, R63 ;  /* 0x0000003fff3f723e */ /* 0x000fe200000010ff */
[----:B------:R-:W-:Y:S01]  /*5a80*/  @P6 STG.E.U16 desc[UR56][R2.64+0x92], R61 ;  /* 0x0000923d02006986 */ /* 0x000fe2000c101538 */
[C---:B------:R-:W-:Y:S02]  /*5a90*/  ISETP.GT.AND P6, PT, R0.reuse, 0x8, P5 ;  /* 0x000000080000780c */ /* 0x040fe40002fc4270 */
[----:B------:R-:W-:Y:S02]  /*5aa0*/  ISETP.GT.AND P5, PT, R0, RZ, P3 ;  /* 0x000000ff0000720c */ /* 0x000fe40001fa4270 */
[----:B------:R-:W-:Y:S01]  /*5ab0*/  F2FP.BF16.F32.PACK_AB R64, RZ, R64 ;  /* 0x00000040ff40723e */ /* 0x000fe200000010ff */
[----:B------:R-:W-:Y:S01]  /*5ac0*/  @P4 STG.E.U16 desc[UR56][R4.64+0x90], R62 ;  /* 0x0000903e04004986 */ /* 0x000fe2000c101538 */
[----:B------:R-:W-:-:S02]  /*5ad0*/  ISETP.GT.AND P1, PT, R18, 0x58, PT ;  /* 0x000000581200780c */ /* 0x000fc40003f24270 */
[----:B------:R-:W-:Y:S02]  /*5ae0*/  ISETP.GT.AND P0, PT, R18, 0x59, PT ;  /* 0x000000591200780c */ /* 0x000fe40003f04270 */
[C---:B------:R-:W-:Y:S02]  /*5af0*/  ISETP.GT.AND P4, PT, R0.reuse, RZ, P2 ;  /* 0x000000ff0000720c */ /* 0x040fe40001784270 */
[C---:B------:R-:W-:Y:S01]  /*5b00*/  ISETP.GT.AND P3, PT, R0.reuse, 0x8, P3 ;  /* 0x000000080000780c */ /* 0x040fe20001f64270 */
[----:B------:R-:W-:Y:S01]  /*5b10*/  @P6 STG.E.U16 desc[UR56][R4.64+0x92], R63 ;  /* 0x0000923f04006986 */ /* 0x000fe2000c101538 */
[C---:B------:R-:W-:Y:S02]  /*5b20*/  ISETP.GT.AND P2, PT, R0.reuse, 0x8, P2 ;  /* 0x000000080000780c */ /* 0x040fe40001744270 */
[C---:B------:R-:W-:Y:S01]  /*5b30*/  ISETP.GT.AND P6, PT, R0.reuse, RZ, P0 ;  /* 0x000000ff0000720c */ /* 0x040fe200007c4270 */
[----:B------:R-:W-:Y:S01]  /*5b40*/  @P5 STG.E.U16 desc[UR56][R2.64+0xa0], R64 ;  /* 0x0000a04002005986 */ /* 0x000fe2000c101538 */
[----:B------:R-:W-:-:S02]  /*5b50*/  ISETP.GT.AND P5, PT, R0, RZ, P1 ;  /* 0x000000ff0000720c */ /* 0x000fc40000fa4270 */
[C---:B------:R-:W-:Y:S02]  /*5b60*/  ISETP.GT.AND P1, PT, R0.reuse, 0x8, P1 ;  /* 0x000000080000780c */ /* 0x040fe40000f24270 */
[----:B------:R-:W-:Y:S02]  /*5b70*/  F2FP.BF16.F32.PACK_AB R65, RZ, R65 ;  /* 0x00000041ff41723e */ /* 0x000fe400000010ff */
[----:B------:R-:W-:Y:S02]  /*5b80*/  F2FP.BF16.F32.PACK_AB R66, RZ, R66 ;  /* 0x00000042ff42723e */ /* 0x000fe400000010ff */
[----:B------:R-:W-:Y:S01]  /*5b90*/  F2FP.BF16.F32.PACK_AB R67, RZ, R67 ;  /* 0x00000043ff43723e */ /* 0x000fe200000010ff */
[----:B------:R-:W-:Y:S01]  /*5ba0*/  @P4 STG.E.U16 desc[UR56][R2.64+0xa2], R65 ;  /* 0x0000a24102004986 */ /* 0x000fe2000c101538 */
[----:B------:R-:W-:Y:S02]  /*5bb0*/  ISETP.GT.AND P0, PT, R0, 0x8, P0 ;  /* 0x000000080000780c */ /* 0x000fe40000704270 */
[----:B------:R-:W-:Y:S01]  /*5bc0*/  F2FP.BF16.F32.PACK_AB R68, RZ, R68 ;  /* 0x00000044ff44723e */ /* 0x000fe200000010ff */
[----:B------:R-:W-:Y:S01]  /*5bd0*/  @P3 STG.E.U16 desc[UR56][R4.64+0xa0], R66 ;  /* 0x0000a04204003986 */ /* 0x000fe2000c101538 */
[----:B------:R-:W-:-:S02]  /*5be0*/  F2FP.BF16.F32.PACK_AB R69, RZ, R69 ;  /* 0x00000045ff45723e */ /* 0x000fc400000010ff */
[----:B------:R-:W-:Y:S01]  /*5bf0*/  F2FP.BF16.F32.PACK_AB R70, RZ, R70 ;  /* 0x00000046ff46723e */ /* 0x000fe200000010ff */
[----:B------:R-:W-:Y:S01]  /*5c00*/  @P2 STG.E.U16 desc[UR56][R4.64+0xa2], R67 ;  /* 0x0000a24304002986 */ /* 0x000fe2000c101538 */
[----:B------:R-:W-:-:S03]  /*5c10*/  F2FP.BF16.F32.PACK_AB R71, RZ, R71 ;  /* 0x00000047ff47723e */ /* 0x000fc600000010ff */
[----:B------:R-:W-:Y:S04]  /*5c20*/  @P5 STG.E.U16 desc[UR56][R2.64+0xb0], R68 ;  /* 0x0000b04402005986 */ /* 0x000fe8000c101538 */
[----:B------:R0:W-:Y:S02]  /*5c30*/  @P6 STG.E.U16 desc[UR56][R2.64+0xb2], R69 ;  /* 0x0000b24502006986 */ /* 0x0001e4000c101538 */
[----:B0-----:R-:W-:Y:S02]  /*5c40*/  @P1 IMAD.MOV.U32 R2, RZ, RZ, R4 ;  /* 0x000000ffff021224 */ /* 0x001fe400078e0004 */
[----:B------:R-:W-:-:S05]  /*5c50*/  @P1 IMAD.MOV.U32 R3, RZ, RZ, R5 ;  /* 0x000000ffff031224 */ /* 0x000fca00078e0005 */
[----:B------:R0:W-:Y:S04]  /*5c60*/  @P1 STG.E.U16 desc[UR56][R2.64+0xb0], R70 ;  /* 0x0000b04602001986 */ /* 0x0001e8000c101538 */
[----:B------:R0:W-:Y:S02]  /*5c70*/  @P0 STG.E.U16 desc[UR56][R4.64+0xb2], R71 ;  /* 0x0000b24704000986 */ /* 0x0001e4000c101538 */
.L_x_125:
[----:B------:R-:W-:Y:S05]  /*5c80*/  BSYNC B0 ;  /* 0x0000000000007941 */ /* 0x000fea0003800000 */
.L_x_31:
[----:B0-----:R-:W-:Y:S01]  /*5c90*/  IMAD.U32 R2, RZ, RZ, UR54 ;  /* 0x00000036ff027e24 */ /* 0x001fe2000f8e00ff */
[----:B------:R-:W-:Y:S01]  /*5ca0*/  ULDC.64 UR4, c[0x0][0x650] ;  /* 0x0001940000047ab9 */ /* 0x000fe20000000a00 */
[----:B------:R-:W-:Y:S01]  /*5cb0*/  IMAD.U32 R3, RZ, RZ, UR55 ;  /* 0x00000037ff037e24 */ /* 0x000fe2000f8e00ff */
[----:B------:R0:W-:Y:S01]  /*5cc0*/  SYNCS.ARRIVE.TRANS64.A1T0 RZ, [R80+UR52], RZ ;  /* 0x000000ff50ff79a7 */ /* 0x0001e20008100034 */
[----:B------:R-:W-:Y:S01]  /*5cd0*/  PRMT R0, RZ, 0x7610, R0 ;  /* 0x00007610ff007816 */ /* 0x000fe20000000000 */
[----:B------:R-:W-:Y:S01]  /*5ce0*/  IMAD.MOV.U32 R18, RZ, RZ, -0x1 ;  /* 0xffffffffff127424 */ /* 0x000fe200078e00ff */
[----:B------:R-:W-:Y:S01]  /*5cf0*/  LEA R16, P0, R2, R16, 0x1 ;  /* 0x0000001002107211 */ /* 0x000fe200078008ff */
[----:B------:R-:W-:Y:S02]  /*5d00*/  IMAD.MOV.U32 R2, RZ, RZ, -0x1 ;  /* 0xffffffffff027424 */ /* 0x000fe400078e00ff */
[----:B------:R-:W-:Y:S01]  /*5d10*/  IMAD.MOV.U32 R19, RZ, RZ, -0x1 ;  /* 0xffffffffff137424 */ /* 0x000fe200078e00ff */
[----:B------:R-:W-:-:S02]  /*5d20*/  IADD3.X R17, R17, UR36, RZ, P0, !PT ;  /* 0x0000002411117c10 */ /* 0x000fc400087fe4ff */
[----:B------:R-:W-:-:S04]  /*5d30*/  ISETP.GE.U32.AND P0, PT, R16, UR4, PT ;  /* 0x0000000410007c0c */ /* 0x000fc8000bf06070 */
[----:B------:R-:W-:-:S13]  /*5d40*/  ISETP.GE.U32.AND.EX P0, PT, R17, UR5, PT, P0 ;  /* 0x0000000511007c0c */ /* 0x000fda000bf06100 */
[----:B0-----:R-:W-:Y:S05]  /*5d50*/  @P0 BRA `(.L_x_126) ;  /* 0x0000000400700947 */ /* 0x001fea0003800000 */
[----:B------:R-:W0:Y:S01]  /*5d60*/  S2UR UR6, SR_CTAID.X ;  /* 0x00000000000679c3 */ /* 0x000e220000002500 */
[----:B------:R-:W-:Y:S01]  /*5d70*/  ULDC.64 UR4, c[0x0][0x628] ;  /* 0x00018a0000047ab9 */ /* 0x000fe20000000a00 */
[----:B------:R-:W-:Y:S01]  /*5d80*/  ULDC UR7, c[0x0][0x150] ;  /* 0x0000540000077ab9 */ /* 0x000fe20000000800 */
[----:B------:R-:W-:Y:S01]  /*5d90*/  ISETP.NE.U32.AND P0, PT, RZ, UR4, PT ;  /* 0x00000004ff007c0c */ /* 0x000fe2000bf05070 */
[----:B------:R-:W-:Y:S01]  /*5da0*/  ULDC UR15, c[0x0][0x630] ;  /* 0x00018c00000f7ab9 */ /* 0x000fe20000000800 */
[C---:B------:R-:W-:Y:S02]  /*5db0*/  R2UR UR16, R16.reuse ;  /* 0x00000000101072ca */ /* 0x040fe400000e0000 */
[----:B------:R-:W-:Y:S01]  /*5dc0*/  ISETP.NE.AND.EX P0, PT, RZ, UR5, PT, P0 ;  /* 0x00000005ff007c0c */ /* 0x000fe2000bf05300 */
[----:B------:R-:W1:Y:S01]  /*5dd0*/  S2UR UR17, SR_CTAID.Y ;  /* 0x00000000001179c3 */ /* 0x000e620000002600 */
[----:B------:R-:W-:Y:S02]  /*5de0*/  R2UR UR12, R16 ;  /* 0x00000000100c72ca */ /* 0x000fe400000e0000 */
[----:B------:R-:W-:-:S02]  /*5df0*/  R2UR UR13, R17 ;  /* 0x00000000110d72ca */ /* 0x000fc400000e0000 */
[----:B0-----:R-:W-:-:S05]  /*5e00*/  I2FP.F32.U32 R0, UR6 ;  /* 0x0000000600007c45 */ /* 0x001fca0008201000 */
[----:B------:R-:W-:Y:S01]  /*5e10*/  FMUL R0, R0, UR7 ;  /* 0x0000000700007c20 */ /* 0x000fe20008400000 */
[----:B------:R-:W-:Y:S01]  /*5e20*/  ULDC UR7, c[0x0][0x154] ;  /* 0x0000550000077ab9 */ /* 0x000fe20000000800 */
[----:B-1----:R-:W-:-:S04]  /*5e30*/  I2FP.F32.U32 R2, UR17 ;  /* 0x0000001100027c45 */ /* 0x002fc80008201000 */
[----:B------:R-:W0:Y:S01]  /*5e40*/  F2I.U32.TRUNC.NTZ R0, R0 ;  /* 0x0000000000007305 */ /* 0x000e22000020f000 */
[----:B------:R-:W-:Y:S01]  /*5e50*/  FMUL R2, R2, UR7 ;  /* 0x0000000702027c20 */ /* 0x000fe20008400000 */
[----:B------:R-:W-:Y:S06]  /*5e60*/  @!P0 BRA `(.L_x_127) ;  /* 0x0000000000308947 */ /* 0x000fec0003800000 */
        /* <DEDUP_REMOVED lines=12> */
.L_x_127:
[----:B------:R-:W-:Y:S01]  /*5f30*/  USHF.R.U64 UR8, UR12, UR15, UR13 ;  /* 0x0000000f0c087299 */ /* 0x000fe2000800120d */
[----:B------:R-:W-:Y:S01]  /*5f40*/  R2UR UR5, R17 ;  /* 0x00000000110572ca */ /* 0x000fe200000e0000 */
[----:B------:R-:W-:Y:S01]  /*5f50*/  USHF.R.U32.HI UR4, URZ, UR15, UR13 ;  /* 0x0000000f3f047299 */ /* 0x000fe2000801160d */
[----:B------:R-:W1:Y:S01]  /*5f60*/  F2I.U32.TRUNC.NTZ R2, R2 ;  /* 0x0000000200027305 */ /* 0x000e62000020f000 */
[----:B------:R-:W-:Y:S01]  /*5f70*/  UIADD3 UR9, UP0, URZ, -UR8, URZ ;  /* 0x800000083f097290 */ /* 0x000fe2000ff1e03f */
[----:B------:R-:W-:Y:S01]  /*5f80*/  ULDC.64 UR10, c[0x0][0x620] ;  /* 0x00018800000a7ab9 */ /* 0x000fe20000000a00 */
[----:B------:R-:W-:Y:S02]  /*5f90*/  ULDC UR13, c[0x0][0x608] ;  /* 0x00018200000d7ab9 */ /* 0x000fe40000000800 */
[----:B------:R-:W-:Y:S01]  /*5fa0*/  UIADD3.X UR4, URZ, ~UR4, URZ, UP0, !UPT ;  /* 0x800000043f047290 */ /* 0x000fe200087fe43f */
[----:B------:R-:W-:Y:S01]  /*5fb0*/  ULDC UR22, c[0x0][0x148] ;  /* 0x0000520000167ab9 */ /* 0x000fe20000000800 */
[----:B------:R-:W-:-:S02]  /*5fc0*/  ULDC UR20, c[0x0][0x648] ;  /* 0x0001920000147ab9 */ /* 0x000fc40000000800 */
[----:B------:R-:W-:Y:S01]  /*5fd0*/  UIMAD UR7, UR4, UR10, URZ ;  /* 0x0000000a040772a4 */ /* 0x000fe2000f8e023f */
[----:B------:R-:W-:Y:S02]  /*5fe0*/  ULDC UR21, c[0x0][0x638] ;  /* 0x00018e0000157ab9 */ /* 0x000fe40000000800 */
[----:B------:R-:W-:Y:S01]  /*5ff0*/  UMOV UR4, UR16 ;  /* 0x0000001000047c82 */ /* 0x000fe20008000000 */
[----:B------:R-:W-:Y:S02]  /*6000*/  UIMAD UR7, UR9, UR11, UR7 ;  /* 0x0000000b090772a4 */ /* 0x000fe4000f8e0207 */
[----:B------:R-:W-:Y:S01]  /*6010*/  UIMAD.WIDE.U32 UR4, UR9, UR10, UR4 ;  /* 0x0000000a090472a5 */ /* 0x000fe2000f8e0004 */
[----:B0-----:R-:W-:Y:S01]  /*6020*/  R2UR UR10, R0 ;  /* 0x00000000000a72ca */ /* 0x001fe200000e0000 */
[----:B------:R-:W-:Y:S01]  /*6030*/  ULDC UR16, c[0x0][0x658] ;  /* 0x0001960000107ab9 */ /* 0x000fe20000000800 */
[----:B-1----:R-:W-:Y:S01]  /*6040*/  R2UR UR12, R2 ;  /* 0x00000000020c72ca */ /* 0x002fe200000e0000 */
[----:B------:R-:W-:Y:S01]  /*6050*/  UIADD3 UR7, UR5, UR7, URZ ;  /* 0x0000000705077290 */ /* 0x000fe2000fffe03f */
[----:B------:R-:W-:-:S02]  /*6060*/  ULDC UR11, c[0x0][0x144] ;  /* 0x00005100000b7ab9 */ /* 0x000fc40000000800 */
[----:B------:R-:W-:Y:S02]  /*6070*/  ULDC UR5, c[0x0][0x618] ;  /* 0x0001860000057ab9 */ /* 0x000fe40000000800 */
[----:B------:R-:W-:Y:S02]  /*6080*/  USHF.R.U64 UR9, UR4, UR5, UR7 ;  /* 0x0000000504097299 */ /* 0x000fe40008001207 */
[----:B------:R-:W-:-:S03]  /*6090*/  USHF.R.U32.HI UR7, URZ, UR5, UR7 ;  /* 0x000000053f077299 */ /* 0x000fc60008011607 */
[----:B------:R-:W-:Y:S01]  /*60a0*/  ULDC.64 UR4, c[0x0][0x640] ;  /* 0x0001900000047ab9 */ /* 0x000fe20000000a00 */
[----:B------:R-:W-:Y:S01]  /*60b0*/  USHF.R.U64 UR15, UR9, UR13, UR7 ;  /* 0x0000000d090f7299 */ /* 0x000fe20008001207 */
[----:B------:R-:W-:Y:S01]  /*60c0*/  ISETP.NE.U32.AND P0, PT, RZ, UR4, PT ;  /* 0x00000004ff007c0c */ /* 0x000fe2000bf05070 */
[----:B------:R-:W-:Y:S02]  /*60d0*/  USHF.R.U32.HI UR7, URZ, UR13, UR7 ;  /* 0x0000000d3f077299 */ /* 0x000fe40008011607 */
[----:B------:R-:W-:Y:S01]  /*60e0*/  UIADD3 UR10, -UR10, URZ, URZ ;  /* 0x0000003f0a0a7290 */ /* 0x000fe2000fffe13f */
[----:B------:R-:W-:Y:S01]  /*60f0*/  ISETP.NE.AND.EX P0, PT, RZ, UR5, PT, P0 ;  /* 0x00000005ff007c0c */ /* 0x000fe2000bf05300 */
[----:B------:R-:W-:Y:S02]  /*6100*/  USHF.R.U64 UR14, UR15, UR16, UR7 ;  /* 0x000000100f0e7299 */ /* 0x000fe40008001207 */
[----:B------:R-:W-:Y:S02]  /*6110*/  UIADD3 UR18, -UR12, URZ, URZ ;  /* 0x0000003f0c127290 */ /* 0x000fe4000fffe13f */
[----:B------:R-:W-:-:S02]  /*6120*/  USHF.R.U32.HI UR13, URZ, UR16, UR7 ;  /* 0x000000103f0d7299 */ /* 0x000fc40008011607 */
[----:B------:R-:W-:Y:S01]  /*6130*/  UIMAD UR19, UR11, UR10, UR6 ;  /* 0x0000000a0b1372a4 */ /* 0x000fe2000f8e0206 */
[----:B------:R-:W-:-:S05]  /*6140*/  UMOV UR12, UR14 ;  /* 0x0000000e000c7c82 */ /* 0x000fca0008000000 */
[----:B------:R-:W-:Y:S06]  /*6150*/  @!P0 BRA `(.L_x_128) ;  /* 0x0000000000288947 */ /* 0x000fec0003800000 */
        /* <DEDUP_REMOVED lines=10> */
.L_x_128:
[----:B------:R-:W-:Y:S01]  /*6200*/  UISETP.NE.AND UP0, UPT, UR45, URZ, UPT ;  /* 0x0000003f2d00728c */ /* 0x000fe2000bf05270 */
[----:B------:R-:W-:Y:S01]  /*6210*/  IMAD.MOV.U32 R0, RZ, RZ, 0x1 ;  /* 0x00000001ff007424 */ /* 0x000fe200078e00ff */
[----:B------:R-:W-:Y:S01]  /*6220*/  USHF.R.U64 UR4, UR12, UR20, UR13 ;  /* 0x000000140c047299 */ /* 0x000fe2000800120d */
[----:B------:R-:W-:Y:S01]  /*6230*/  IMAD.U32 R19, RZ, RZ, UR8 ;  /* 0x00000008ff137e24 */ /* 0x000fe2000f8e00ff */
[----:B------:R-:W-:Y:S02]  /*6240*/  ULOP3.LUT UR15, UR15, UR44, URZ, 0xc0, !UPT ;  /* 0x0000002c0f0f7292 */ /* 0x000fe4000f8ec03f */
[----:B------:R-:W-:Y:S02]  /*6250*/  UIADD3 UR5, -UR4, URZ, URZ ;  /* 0x0000003f04057290 */ /* 0x000fe4000fffe13f */
[----:B------:R-:W-:Y:S02]  /*6260*/  ULOP3.LUT UR9, UR9, UR41, URZ, 0xc0, !UPT ;  /* 0x0000002909097292 */ /* 0x000fe4000f8ec03f */
[----:B------:R-:W-:-:S02]  /*6270*/  UIMAD UR4, UR42, UR4, UR15 ;  /* 0x000000042a0472a4 */ /* 0x000fc4000f8e020f */
[----:B------:R-:W-:Y:S02]  /*6280*/  @UP0 UIMAD UR19, UR22, UR18, UR17 ;  /* 0x00000012161302a4 */ /* 0x000fe4000f8e0211 */
[----:B------:R-:W-:Y:S01]  /*6290*/  UIMAD UR14, UR5, UR21, UR14 ;  /* 0x00000015050e72a4 */ /* 0x000fe2000f8e020e */
[----:B------:R-:W-:Y:S02]  /*62a0*/  ULDC UR6, c[0x0][0x600] ;  /* 0x0001800000067ab9 */ /* 0x000fe40000000800 */
[----:B------:R-:W-:Y:S01]  /*62b0*/  ULDC UR5, c[0x0][0x610] ;  /* 0x0001840000057ab9 */ /* 0x000fe20000000800 */
[----:B------:R-:W-:Y:S02]  /*62c0*/  UIMAD UR14, UR14, UR6, UR9 ;  /* 0x000000060e0e72a4 */ /* 0x000fe4000f8e0209 */
[----:B------:R-:W-:-:S04]  /*62d0*/  UIMAD UR4, UR4, UR5, UR19 ;  /* 0x00000005040472a4 */ /* 0x000fc8000f8e0213 */
[----:B------:R-:W-:Y:S02]  /*62e0*/  USEL UR5, UR14, UR4, !UP0 ;  /* 0x000000040e057287 */ /* 0x000fe4000c000000 */
[----:B------:R-:W-:-:S04]  /*62f0*/  USEL UR4, UR4, UR14, !UP0 ;  /* 0x0000000e04047287 */ /* 0x000fc8000c000000 */
[----:B------:R-:W-:Y:S02]  /*6300*/  IMAD.U32 R2, RZ, RZ, UR5 ;  /* 0x00000005ff027e24 */ /* 0x000fe4000f8e00ff */
[----:B------:R-:W-:-:S07]  /*6310*/  IMAD.U32 R18, RZ, RZ, UR4 ;  /* 0x00000004ff127e24 */ /* 0x000fce000f8e00ff */
.L_x_126:
[----:B------:R-:W-:Y:S01]  /*6320*/  ULEA UR5, UR38, UR43, 0x1 ;  /* 0x0000002b26057291 */ /* 0x000fe2000f8e083f */
[----:B------:R-:W-:Y:S01]  /*6330*/  LOP3.LUT P0, RZ, R0, 0xff, RZ, 0xc0, !PT ;  /* 0x000000ff00ff7812 */ /* 0x000fe2000780c0ff */
[----:B------:R-:W-:Y:S01]  /*6340*/  ULOP3.LUT UR43, UR43, 0x1, URZ, 0xc0, !UPT ;  /* 0x000000012b2b7892 */ /* 0x000fe2000f8ec03f */
[----:B------:R-:W-:Y:S01]  /*6350*/  LOP3.LUT R82, R82, 0x1, RZ, 0x3c, !PT ;  /* 0x0000000152527812 */ /* 0x000fe200078e3cff */
[----:B------:R-:W-:Y:S02]  /*6360*/  USHF.R.U32.HI UR4, URZ, 0x1, UR5 ;  /* 0x000000013f047899 */ /* 0x000fe40008011605 */
[----:B------:R-:W-:Y:S02]  /*6370*/  UISETP.GT.U32.AND UP0, UPT, UR5, 0x1, UPT ;  /* 0x000000010500788c */ /* 0x000fe4000bf04070 */
[----:B------:R-:W-:Y:S02]  /*6380*/  ULOP3.LUT UR4, UR4, 0x1, URZ, 0xc0, !UPT ;  /* 0x0000000104047892 */ /* 0x000fe4000f8ec03f */
[----:B------:R-:W-:-:S02]  /*6390*/  UISETP.LT.U32.AND UP0, UPT, UR49, 0x1ff, UP0 ;  /* 0x000001ff3100788c */ /* 0x000fc40008701070 */
[----:B------:R-:W-:Y:S02]  /*63a0*/  UISETP.NE.U32.AND UP1, UPT, UR4, 0x1, UPT ;  /* 0x000000010400788c */ /* 0x000fe4000bf25070 */
[----:B------:R-:W-:Y:S02]  /*63b0*/  USEL UR5, URZ, 0x1, !UP0 ;  /* 0x000000013f057887 */ /* 0x000fe4000c000000 */
[----:B------:R-:W-:-:S04]  /*63c0*/  UISETP.GT.U32.AND UP1, UPT, UR49, 0x1fe, !UP1 ;  /* 0x000001fe3100788c */ /* 0x000fc8000cf24070 */
[----:B------:R-:W-:-:S04]  /*63d0*/  USEL UR4, URZ, 0x1, !UP1 ;  /* 0x000000013f047887 */ /* 0x000fc8000c800000 */
[----:B------:R-:W-:Y:S01]  /*63e0*/  ULOP3.LUT UR46, UR4, UR46, UR5, 0x96, !UPT ;  /* 0x0000002e042e7292 */ /* 0x000fe2000f8e9605 */
[----:B------:R-:W-:Y:S11]  /*63f0*/  @P0 BRA `(.L_x_129) ;  /* 0xffffffb0009c0947 */ /* 0x000ff6000383ffff */
[----:B------:R-:W-:Y:S05]  /*6400*/  EXIT ;  /* 0x000000000000794d */ /* 0x000fea0003800000 */
.L_x_12:
[----:B------:R-:W-:-:S08]  /*6410*/  ISETP.NE.AND P0, PT, RZ, UR8, PT ;  /* 0x00000008ff007c0c */ /* 0x000fd0000bf05270 */
[----:B-----5:R-:W0:-:S00]  /*6420*/  USETMAXREG.DEALLOC.CTAPOOL 0x28 ;  /* 0x00000028000079c8 */ /* 0x020e0000080e0500 */
[----:B------:R-:W-:Y:S05]  /*6430*/  @P0 EXIT ;  /* 0x000000000000094d */ /* 0x000fea0003800000 */
[----:B0-----:R-:W-:Y:S01]  /*6440*/  LOP3.LUT P0, RZ, R0, 0xff, RZ, 0xc0, !PT ;  /* 0x000000ff00ff7812 */ /* 0x001fe2000780c0ff */
[----:B------:R-:W-:Y:S02]  /*6450*/  IMAD.MOV.U32 R8, RZ, RZ, 0x1 ;  /* 0x00000001ff087424 */ /* 0x000fe400078e00ff */
[----:B------:R-:W-:-:S10]  /*6460*/  IMAD.MOV.U32 R0, RZ, RZ, RZ ;  /* 0x000000ffff007224 */ /* 0x000fd400078e00ff */
[----:B------:R-:W-:Y:S05]  /*6470*/  @!P0 BRA `(.L_x_130) ;  /* 0x0000000c009c8947 */ /* 0x000fea0003800000 */
[----:B------:R-:W-:Y:S01]  /*6480*/  LOP3.LUT P0, RZ, R4, 0x1f, RZ, 0xc0, !PT ;  /* 0x0000001f04ff7812 */ /* 0x000fe2000780c0ff */
[----:B------:R-:W-:Y:S01]  /*6490*/  ULDC UR21, c[0x0][0x658] ;  /* 0x0001960000157ab9 */ /* 0x000fe20000000800 */
[----:B------:R-:W-:Y:S01]  /*64a0*/  UMOV UR4, 0xffffffff ;  /* 0xffffffff00047882 */ /* 0x000fe20000000000 */
[----:B------:R-:W-:Y:S01]  /*64b0*/  BSSY B0, `(.L_x_130) ;  /* 0x00000e3000007945 */ /* 0x000fe20003800000 */
[----:B------:R-:W-:Y:S01]  /*64c0*/  USHF.L.U32 UR4, UR4, UR21, URZ ;  /* 0x0000001504047299 */ /* 0x000fe2000800063f */
[C---:B------:R-:W-:Y:S01]  /*64d0*/  ISETP.NE.AND P3, PT, R3.reuse, RZ, PT ;  /* 0x000000ff0300720c */ /* 0x040fe20003f65270 */
[----:B------:R-:W-:Y:S01]  /*64e0*/  IMAD.MOV.U32 R9, RZ, RZ, 0x1 ;  /* 0x00000001ff097424 */ /* 0x000fe200078e00ff */
[----:B------:R-:W-:Y:S01]  /*64f0*/  ISETP.NE.OR P0, PT, R3, RZ, !P0 ;  /* 0x000000ff0300720c */ /* 0x000fe20004705670 */
[----:B------:R-:W-:Y:S01]  /*6500*/  IMAD.MOV.U32 R8, RZ, RZ, 0x1 ;  /* 0x00000001ff087424 */ /* 0x000fe200078e00ff */
[----:B------:R-:W-:Y:S01]  /*6510*/  ULDC UR13, c[0x0][0x600] ;  /* 0x00018000000d7ab9 */ /* 0x000fe20000000800 */
[----:B------:R-:W-:Y:S01]  /*6520*/  IMAD.MOV.U32 R0, RZ, RZ, RZ ;  /* 0x000000ffff007224 */ /* 0x000fe200078e00ff */
[----:B------:R-:W-:Y:S01]  /*6530*/  UMOV UR5, 0x1 ;  /* 0x0000000100057882 */ /* 0x000fe20000000000 */
[----:B------:R-:W-:-:S02]  /*6540*/  UIADD3 UR23, UR38, 0x1, URZ ;  /* 0x0000000126177890 */ /* 0x000fc4000fffe03f */
[----:B------:R-:W-:Y:S02]  /*6550*/  ULOP3.LUT UR29, UR39, 0x2, URZ, 0xfc, !UPT ;  /* 0x00000002271d7892 */ /* 0x000fe4000f8efc3f */
[----:B------:R-:W-:Y:S02]  /*6560*/  UIADD3 UR13, UR13, -0x1, URZ ;  /* 0xffffffff0d0d7890 */ /* 0x000fe4000fffe03f */
[----:B------:R-:W-:Y:S02]  /*6570*/  USHF.L.U32 UR21, UR5, UR21, URZ ;  /* 0x0000001505157299 */ /* 0x000fe4000800063f */
[----:B------:R-:W-:Y:S01]  /*6580*/  ULOP3.LUT UR22, URZ, UR4, URZ, 0x33, !UPT ;  /* 0x000000043f167292 */ /* 0x000fe2000f8e333f */
[----:B------:R-:W-:-:S11]  /*6590*/  ULDC.64 UR14, c[0x0][0x198] ;  /* 0x00006600000e7ab9 */ /* 0x000fd60000000a00 */
.L_x_142:
[----:B------:R-:W-:-:S03]  /*65a0*/  UMOV UR4, 0xffffffff ;  /* 0xffffffff00047882 */ /* 0x000fc60000000000 */
[----:B------:R-:W-:Y:S05]  /*65b0*/  BRA.DIV UR4, `(.L_x_131) ;  /* 0x00000012041c7947 */ /* 0x000fea000b800000 */
[----:B------:R-:W-:-:S13]  /*65c0*/  ELECT P6, URZ, PT ;  /* 0x00000000003f782f */ /* 0x000fda00038c0000 */
.L_x_153:
[----:B------:R-:W0:Y:S01]  /*65d0*/  LDC R3, c[0x0][0x28c] ;  /* 0x0000a300ff037b82 */ /* 0x000e220000000800 */
[----:B------:R-:W-:Y:S01]  /*65e0*/  BSSY B1, `(.L_x_132) ;  /* 0x000005a000017945 */ /* 0x000fe20003800000 */
[----:B0-----:R-:W-:-:S13]  /*65f0*/  ISETP.LT.OR P6, PT, R3, 0x1, !P6 ;  /* 0x000000010300780c */ /* 0x001fda00077c1670 */
[----:B------:R-:W-:Y:S05]  /*6600*/  @P6 BRA `(.L_x_133) ;  /* 0x00000004005c6947 */ /* 0x000fea0003800000 */
[----:B------:R-:W-:Y:S02]  /*6610*/  IMAD R6, R2, 0x60, RZ ;  /* 0x0000006002067824 */ /* 0x000fe400078e02ff */
[----:B------:R-:W-:Y:S02]  /*6620*/  IMAD.SHL.U32 R18, R18, 0x40, RZ ;  /* 0x0000004012127824 */ /* 0x000fe400078e00ff */
[----:B------:R-:W-:Y:S02]  /*6630*/  IMAD.MOV.U32 R11, RZ, RZ, RZ ;  /* 0x000000ffff0b7224 */ /* 0x000fe400078e00ff */
[----:B------:R-:W-:Y:S02]  /*6640*/  IMAD.U32 R12, RZ, RZ, UR23 ;  /* 0x00000017ff0c7e24 */ /* 0x000fe4000f8e00ff */
[----:B------:R-:W-:Y:S02]  /*6650*/  IMAD.MOV.U32 R2, RZ, RZ, R8 ;  /* 0x000000ffff027224 */ /* 0x000fe400078e0008 */
[----:B------:R-:W-:-:S07]  /*6660*/  IMAD.MOV.U32 R3, RZ, RZ, R0 ;  /* 0x000000ffff037224 */ /* 0x000fce00078e0000 */
.L_x_137:
[----:B------:R-:W0:Y:S01]  /*6670*/  S2R R5, SR_CgaCtaId ;  /* 0x0000000000057919 */ /* 0x000e220000008800 */
[----:B------:R-:W-:-:S04]  /*6680*/  MOV R4, 0x400 ;  /* 0x0000040000047802 */ /* 0x000fc80000000f00 */
[----:B0-----:R-:W-:Y:S02]  /*6690*/  LEA R10, R5, R4, 0x18 ;  /* 0x00000004050a7211 */ /* 0x001fe400078ec0ff */
[----:B------:R-:W-:Y:S01]  /*66a0*/  SHF.L.U32 R4, R2, 0x1f, RZ ;  /* 0x0000001f02047819 */ /* 0x000fe200000006ff */
[----:B------:R-:W0:Y:S02]  /*66b0*/  @!P3 LDC R5, c[0x0][0x500] ;  /* 0x00014000ff05bb82 */ /* 0x000e240000000800 */
[----:B------:R-:W-:-:S04]  /*66c0*/  IMAD R7, R3, 0x8, R10 ;  /* 0x0000000803077824 */ /* 0x000fc800078e020a */
[----:B------:R-:W1:Y:S02]  /*66d0*/  SYNCS.PHASECHK.TRANS64.TRYWAIT P1, [R7+URZ+0x10], R4 ;  /* 0x00001004070075a7 */ /* 0x000e64000802017f */
[----:B-1----:R-:W-:Y:S05]  /*66e0*/  @!P1 BRA `(.L_x_134) ;  /* 0x0000000c00f09947 */ /* 0x002fea0003800000 */
.L_x_154:
[----:B------:R-:W-:Y:S01]  /*66f0*/  UPRMT UR4, UR29, 0x9910, URZ ;  /* 0x000099101d047896 */ /* 0x000fe2000800003f */
[----:B0-----:R0:W-:Y:S03]  /*6700*/  @!P3 SYNCS.ARRIVE.TRANS64 RZ, [R7+URZ], R5 ;  /* 0x0000000507ffb9a7 */ /* 0x0011e6000800003f */
[----:B------:R-:W-:-:S06]  /*6710*/  UISETP.NE.AND UP0, UPT, UR4, 0x2, UPT ;  /* 0x000000020400788c */ /* 0x000fcc000bf05270 */
[----:B------:R-:W-:-:S13]  /*6720*/  PLOP3.LUT P1, PT, PT, PT, UP0, 0x80, 0x0 ;  /* 0x000000000000781c */ /* 0x000fda0003f2f008 */
[----:B0-----:R-:W-:Y:S05]  /*6730*/  @P1 BRA `(.L_x_135) ;  /* 0x0000000000041947 */ /* 0x001fea0003800000 */
[----:B------:R-:W-:Y:S01]  /*6740*/  BPT.TRAP 0x1 ;  /* 0x000000040000795c */ /* 0x000fe20000300000 */
.L_x_135:
[----:B------:R-:W-:Y:S05]  /*6750*/  @P0 BRA `(.L_x_136) ;  /* 0x0000000000040947 */ /* 0x000fea0003800000 */
[----:B------:R-:W-:Y:S01]  /*6760*/  BPT.TRAP 0x1 ;  /* 0x000000040000795c */ /* 0x000fe20000300000 */
.L_x_136:
[--C-:B-1----:R-:W-:Y:S01]  /*6770*/  IMAD R4, R3, 0x8000, R10.reuse ;  /* 0x0000800003047824 */ /* 0x102fe200078e020a */
[----:B------:R-:W-:Y:S01]  /*6780*/  R2UR UR10, R11 ;  /* 0x000000000b0a72ca */ /* 0x000fe200000e0000 */
[----:B------:R-:W-:Y:S01]  /*6790*/  IMAD R10, R3, 0xc000, R10 ;  /* 0x0000c000030a7824 */ /* 0x000fe200078e020a */
[----:B------:R-:W-:Y:S01]  /*67a0*/  R2UR UR9, R7 ;  /* 0x00000000070972ca */ /* 0x000fe200000e0000 */
[----:B------:R-:W-:Y:S01]  /*67b0*/  UIADD3 UR30, UP0, UR14, 0xf0, URZ ;  /* 0x000000f00e1e7890 */ /* 0x000fe2000ff1e03f */
[----:B------:R-:W-:Y:S01]  /*67c0*/  R2UR UR40, R4 ;  /* 0x00000000042872ca */ /* 0x000fe200000e0000 */
[----:B------:R-:W-:Y:S01]  /*67d0*/  VIADD R12, R12, 0xffffffff ;  /* 0xffffffff0c0c7836 */ /* 0x000fe20000000000 */
[----:B------:R-:W-:Y:S01]  /*67e0*/  R2UR UR18, R10 ;  /* 0x000000000a1272ca */ /* 0x000fe200000e0000 */
[----:B------:R-:W-:Y:S01]  /*67f0*/  UIADD3.X UR31, URZ, UR15, URZ, UP0, !UPT ;  /* 0x0000000f3f1f7290 */ /* 0x000fe200087fe43f */
[----:B------:R-:W-:Y:S01]  /*6800*/  R2UR UR11, R18 ;  /* 0x00000000120b72ca */ /* 0x000fe200000e0000 */
[----:B------:R-:W-:Y:S01]  /*6810*/  UIADD3 UR6, UP1, UR14, 0x1f0, URZ ;  /* 0x000001f00e067890 */ /* 0x000fe2000ff3e03f */
[----:B------:R-:W-:Y:S01]  /*6820*/  R2UR UR12, R19 ;  /* 0x00000000130c72ca */ /* 0x000fe200000e0000 */
[----:B------:R-:W-:Y:S01]  /*6830*/  UMOV UR4, 0x0 ;  /* 0x0000000000047882 */ /* 0x000fe20000000000 */
[----:B------:R-:W-:Y:S01]  /*6840*/  R2UR UR35, R6 ;  /* 0x00000000062372ca */ /* 0x000fe200000e0000 */
[----:B------:R-:W-:Y:S01]  /*6850*/  UIADD3 UR58, UR10, 0x40, URZ ;  /* 0x000000400a3a7890 */ /* 0x000fe2000fffe03f */
[----:B------:R-:W-:Y:S01]  /*6860*/  ISETP.GT.AND P2, PT, R12, 0x1, PT ;  /* 0x000000010c00780c */ /* 0x000fe20003f44270 */
[----:B------:R-:W-:Y:S01]  /*6870*/  UIADD3 UR50, UR10, 0x80, URZ ;  /* 0x000000800a327890 */ /* 0x000fe2000fffe03f */
[----:B------:R-:W-:Y:S01]  /*6880*/  VIADD R3, R3, 0x1 ;  /* 0x0000000103037836 */ /* 0x000fe20000000000 */
[----:B------:R-:W-:Y:S01]  /*6890*/  UIADD3 UR8, UR40, 0x100, URZ ;  /* 0x0000010028087890 */ /* 0x000fe2000fffe03f */
[----:B------:R-:W-:Y:S01]  /*68a0*/  VIADD R11, R11, 0x100 ;  /* 0x000001000b0b7836 */ /* 0x000fe20000000000 */
[----:B------:R-:W-:-:S02]  /*68b0*/  UIADD3 UR56, UR40, 0x2100, URZ ;  /* 0x0000210028387890 */ /* 0x000fc4000fffe03f */
[----:B------:R-:W-:Y:S01]  /*68c0*/  UIADD3 UR48, UR40, 0x4100, URZ ;  /* 0x0000410028307890 */ /* 0x000fe2000fffe03f */
[C---:B------:R-:W-:Y:S01]  /*68d0*/  ISETP.NE.AND P1, PT, R3.reuse, 0x2, PT ;  /* 0x000000020300780c */ /* 0x040fe20003f25270 */
[----:B------:R-:W-:Y:S02]  /*68e0*/  UIADD3 UR42, UR10, 0xc0, URZ ;  /* 0x000000c00a2a7890 */ /* 0x000fe4000fffe03f */
[----:B------:R-:W-:Y:S01]  /*68f0*/  UIADD3 UR40, UR40, 0x6100, URZ ;  /* 0x0000610028287890 */ /* 0x000fe2000fffe03f */
[----:B------:R-:W-:Y:S01]  /*6900*/  SEL R5, RZ, 0x1, P1 ;  /* 0x00000001ff057807 */ /* 0x000fe20000800000 */
[----:B------:R-:W-:Y:S01]  /*6910*/  UMOV UR5, 0x10000000 ;  /* 0x1000000000057882 */ /* 0x000fe20000000000 */
[----:B------:R-:W-:Y:S01]  /*6920*/  UIADD3.X UR7, URZ, UR15, URZ, UP1, !UPT ;  /* 0x0000000f3f077290 */ /* 0x000fe20008ffe43f */
[----:B------:R0:W-:Y:S01]  /*6930*/  UTMALDG.3D [UR8], [UR30], desc[UR4] ;  /* 0x000004081e0075b4 */ /* 0x0001e20008011000 */
[----:B------:R-:W-:Y:S01]  /*6940*/  UIADD3 UR32, UR18, 0x10100, URZ ;  /* 0x0001010012207890 */ /* 0x000fe2000fffe03f */
[----:B------:R-:W-:Y:S01]  /*6950*/  LOP3.LUT R2, R2, R5, RZ, 0x3c, !PT ;  /* 0x0000000502027212 */ /* 0x000fe200078e3cff */
[----:B------:R-:W-:Y:S01]  /*6960*/  UIADD3 UR24, UR18, 0x13100, URZ ;  /* 0x0001310012187890 */ /* 0x000fe2000fffe03f */
[----:B------:R-:W-:Y:S01]  /*6970*/  SEL R3, R3, RZ, P1 ;  /* 0x000000ff03037207 */ /* 0x000fe20000800000 */
[----:B------:R-:W-:Y:S01]  /*6980*/  UIADD3 UR16, UR18, 0x16100, URZ ;  /* 0x0001610012107890 */ /* 0x000fe2000fffe03f */
[----:B------:R-:W-:Y:S01]  /*6990*/  UMOV UR57, UR9 ;  /* 0x0000000900397c82 */ /* 0x000fe20008000000 */
        /* <DEDUP_REMOVED lines=8> */
[----:B------:R1:W-:Y:S01]  /*6a20*/  UTMALDG.3D [UR56], [UR30], desc[UR4] ;  /* 0x000004381e0075b4 */ /* 0x0003e20008011000 */
[----:B------:R-:W-:Y:S01]  /*6a30*/  UMOV UR33, UR9 ;  /* 0x0000000900217c82 */ /* 0x000fe20008000000 */
[----:B------:R-:W-:Y:S01]  /*6a40*/  UMOV UR34, UR10 ;  /* 0x0000000a00227c82 */ /* 0x000fe20008000000 */
[----:B------:R-:W-:Y:S01]  /*6a50*/  UMOV UR36, UR12 ;  /* 0x0000000c00247c82 */ /* 0x000fe20008000000 */
[----:B------:R-:W-:Y:S01]  /*6a60*/  UMOV UR25, UR9 ;  /* 0x0000000900197c82 */ /* 0x000fe20008000000 */
[----:B------:R-:W-:Y:S01]  /*6a70*/  UMOV UR27, UR35 ;  /* 0x00000023001b7c82 */ /* 0x000fe20008000000 */
[----:B------:R-:W-:Y:S01]  /*6a80*/  UMOV UR28, UR12 ;  /* 0x0000000c001c7c82 */ /* 0x000fe20008000000 */
[----:B------:R-:W-:Y:S01]  /*6a90*/  UMOV UR26, UR58 ;  /* 0x0000003a001a7c82 */ /* 0x000fe20008000000 */
[----:B0-----:R-:W-:Y:S01]  /*6aa0*/  UIADD3 UR8, UR18, 0x19100, URZ ;  /* 0x0001910012087890 */ /* 0x001fe2000fffe03f */
[----:B------:R1:W-:Y:S01]  /*6ab0*/  UTMALDG.3D [UR48], [UR30], desc[UR4] ;  /* 0x000004301e0075b4 */ /* 0x0003e20008011000 */
[----:B------:R-:W-:Y:S01]  /*6ac0*/  UMOV UR17, UR9 ;  /* 0x0000000900117c82 */ /* 0x000fe20008000000 */
[----:B------:R-:W-:Y:S01]  /*6ad0*/  UMOV UR19, UR35 ;  /* 0x0000002300137c82 */ /* 0x000fe20008000000 */
[----:B------:R-:W-:Y:S01]  /*6ae0*/  UMOV UR20, UR12 ;  /* 0x0000000c00147c82 */ /* 0x000fe20008000000 */
[----:B------:R-:W-:Y:S01]  /*6af0*/  UMOV UR18, UR50 ;  /* 0x0000003200127c82 */ /* 0x000fe20008000000 */
[----:B------:R-:W-:Y:S01]  /*6b00*/  UMOV UR11, UR35 ;  /* 0x00000023000b7c82 */ /* 0x000fe20008000000 */
[----:B------:R-:W-:Y:S01]  /*6b10*/  UMOV UR10, UR42 ;  /* 0x0000002a000a7c82 */ /* 0x000fe20008000000 */
[----:B------:R1:W-:Y:S01]  /*6b20*/  UTMALDG.3D [UR40], [UR30], desc[UR4] ;  /* 0x000004281e0075b4 */ /* 0x0003e20008011000 */
[----:B------:R1:W-:Y:S01]  /*6b30*/  UTMALDG.3D [UR32], [UR6], desc[UR4] ;  /* 0x00000420060075b4 */ /* 0x0003e20008011000 */
[----:B------:R1:W-:Y:S01]  /*6b40*/  UTMALDG.3D [UR24], [UR6], desc[UR4] ;  /* 0x00000418060075b4 */ /* 0x0003e20008011000 */
[----:B------:R1:W-:Y:S01]  /*6b50*/  UTMALDG.3D [UR16], [UR6], desc[UR4] ;  /* 0x00000410060075b4 */ /* 0x0003e20008011000 */
[----:B------:R1:W-:Y:S02]  /*6b60*/  UTMALDG.3D [UR8], [UR6], desc[UR4] ;  /* 0x00000408060075b4 */ /* 0x0003e40008011000 */
[----:B-1----:R-:W-:Y:S05]  /*6b70*/  @P2 BRA `(.L_x_137) ;  /* 0xfffffff800bc2947 */ /* 0x002fea000383ffff */
.L_x_133:
[----:B------:R-:W-:Y:S05]  /*6b80*/  BSYNC B1 ;  /* 0x0000000000017941 */ /* 0x000fea0003800000 */
.L_x_132:
[----:B------:R-:W-:Y:S01]  /*6b90*/  LOP3.LUT P4, RZ, R9, 0xff, RZ, 0xc0, !PT ;  /* 0x000000ff09ff7812 */ /* 0x000fe2000788c0ff */
[----:B------:R-:W-:Y:S01]  /*6ba0*/  VIADD R0, R0, UR38 ;  /* 0x0000002600007c36 */ /* 0x000fe20008000000 */
[----:B------:R-:W-:Y:S01]  /*6bb0*/  ULDC.64 UR4, c[0x0][0x650] ;  /* 0x0001940000047ab9 */ /* 0x000fe20000000a00 */
[----:B------:R-:W-:Y:S01]  /*6bc0*/  BSSY B1, `(.L_x_138) ;  /* 0x000006f000017945 */ /* 0x000fe20003800000 */
[----:B------:R-:W-:Y:S01]  /*6bd0*/  IMAD.MOV.U32 R18, RZ, RZ, -0x1 ;  /* 0xffffffffff127424 */ /* 0x000fe200078e00ff */
[----:B------:R-:W-:Y:S01]  /*6be0*/  PRMT R9, RZ, 0x7610, R9 ;  /* 0x00007610ff097816 */ /* 0x000fe20000000009 */
[----:B------:R-:W-:Y:S01]  /*6bf0*/  IMAD.MOV.U32 R19, RZ, RZ, -0x1 ;  /* 0xffffffffff137424 */ /* 0x000fe200078e00ff */
[C---:B------:R-:W-:Y:S02]  /*6c00*/  ISETP.GT.U32.AND P1, PT, R0.reuse, 0x1, PT ;  /* 0x000000010000780c */ /* 0x040fe40003f24070 */
[----:B------:R-:W-:Y:S02]  /*6c10*/  SHF.R.U32.HI R2, RZ, 0x1, R0 ;  /* 0x00000001ff027819 */ /* 0x000fe40000011600 */
[----:B------:R-:W-:-:S02]  /*6c20*/  LOP3.LUT R0, R0, 0x1, RZ, 0xc0, !PT ;  /* 0x0000000100007812 */ /* 0x000fc400078ec0ff */
[----:B------:R-:W0:Y:S01]  /*6c30*/  @P4 S2R R4, SR_CgaCtaId ;  /* 0x0000000000044919 */ /* 0x000e220000008800 */
[----:B------:R-:W-:Y:S02]  /*6c40*/  @P4 MOV R3, 0x400 ;  /* 0x0000040000034802 */ /* 0x000fe40000000f00 */
[----:B------:R-:W-:-:S04]  /*6c50*/  LOP3.LUT R2, R2, 0x1, RZ, 0xc0, !PT ;  /* 0x0000000102027812 */ /* 0x000fc800078ec0ff */
[----:B------:R-:W-:Y:S02]  /*6c60*/  ISETP.NE.U32.AND P2, PT, R2, 0x1, PT ;  /* 0x000000010200780c */ /* 0x000fe40003f45070 */
[----:B0-----:R-:W-:Y:S01]  /*6c70*/  @P4 LEA R3, R4, R3, 0x18 ;  /* 0x0000000304034211 */ /* 0x001fe200078ec0ff */
[----:B------:R-:W-:-:S03]  /*6c80*/  IMAD.U32 R4, RZ, RZ, UR38 ;  /* 0x00000026ff047e24 */ /* 0x000fc6000f8e00ff */
[----:B------:R0:W-:Y:S01]  /*6c90*/  @P4 SYNCS.ARRIVE.TRANS64.A1T0 RZ, [R3+URZ+0x58], RZ ;  /* 0x000058ff03ff49a7 */ /* 0x0001e2000810003f */
[----:B------:R-:W-:Y:S02]  /*6ca0*/  IADD3 R16, P4, R16, UR54, RZ ;  /* 0x0000003610107c10 */ /* 0x000fe4000ff9e0ff */
[----:B------:R-:W-:Y:S02]  /*6cb0*/  ISETP.LT.U32.AND P1, PT, R4, 0x2, P1 ;  /* 0x000000020400780c */ /* 0x000fe40000f21070 */
[----:B------:R-:W-:Y:S02]  /*6cc0*/  IADD3.X R17, R17, UR37, RZ, P4, !PT ;  /* 0x0000002511117c10 */ /* 0x000fe4000a7fe4ff */
[----:B------:R-:W-:Y:S02]  /*6cd0*/  ISETP.GE.U32.AND P4, PT, R16, UR4, PT ;  /* 0x0000000410007c0c */ /* 0x000fe4000bf86070 */
[----:B0-----:R-:W-:Y:S02]  /*6ce0*/  SEL R3, RZ, 0x1, !P1 ;  /* 0x00000001ff037807 */ /* 0x001fe40004800000 */
[----:B------:R-:W-:-:S02]  /*6cf0*/  ISETP.GE.U32.AND.EX P1, PT, R17, UR5, PT, P4 ;  /* 0x0000000511007c0c */ /* 0x000fc4000bf26140 */
[----:B------:R-:W-:-:S04]  /*6d00*/  ISETP.GT.U32.AND P2, PT, R4, 0x1, !P2 ;  /* 0x000000010400780c */ /* 0x000fc80005744070 */
[----:B------:R-:W-:-:S04]  /*6d10*/  SEL R2, RZ, 0x1, !P2 ;  /* 0x00000001ff027807 */ /* 0x000fc80005000000 */
[--C-:B------:R-:W-:Y:S01]  /*6d20*/  LOP3.LUT R8, R2, R8, R3.reuse, 0x96, !PT ;  /* 0x0000000802087212 */ /* 0x100fe200078e9603 */
[----:B------:R-:W-:Y:S01]  /*6d30*/  IMAD.MOV.U32 R2, RZ, RZ, -0x1 ;  /* 0xffffffffff027424 */ /* 0x000fe200078e00ff */
[----:B------:R-:W-:Y:S01]  /*6d40*/  PRMT R3, RZ, 0x7610, R3 ;  /* 0x00007610ff037816 */ /* 0x000fe20000000003 */
[----:B------:R-:W-:Y:S06]  /*6d50*/  @P1 BRA `(.L_x_139) ;  /* 0x0000000400541947 */ /* 0x000fec0003800000 */
[----:B------:R-:W0:Y:S01]  /*6d60*/  S2UR UR4, SR_CTAID.X ;  /* 0x00000000000479c3 */ /* 0x000e220000002500 */
[----:B------:R-:W-:Y:S01]  /*6d70*/  ULDC.64 UR6, c[0x0][0x628] ;  /* 0x00018a0000067ab9 */ /* 0x000fe20000000a00 */
[----:B------:R-:W-:Y:S01]  /*6d80*/  ULDC UR5, c[0x0][0x150] ;  /* 0x0000540000057ab9 */ /* 0x000fe20000000800 */
[----:B------:R-:W-:Y:S01]  /*6d90*/  ISETP.NE.U32.AND P1, PT, RZ, UR6, PT ;  /* 0x00000006ff007c0c */ /* 0x000fe2000bf25070 */
[----:B------:R-:W-:Y:S01]  /*6da0*/  ULDC UR8, c[0x0][0x630] ;  /* 0x00018c0000087ab9 */ /* 0x000fe20000000800 */
[----:B------:R-:W-:Y:S01]  /*6db0*/  ULDC UR10, c[0x0][0x154] ;  /* 0x00005500000a7ab9 */ /* 0x000fe20000000800 */
[----:B------:R-:W-:Y:S01]  /*6dc0*/  IMAD.MOV.U32 R2, RZ, RZ, R16 ;  /* 0x000000ffff027224 */ /* 0x000fe200078e0010 */
[----:B------:R-:W-:Y:S01]  /*6dd0*/  ISETP.NE.AND.EX P1, PT, RZ, UR7, PT, P1 ;  /* 0x00000007ff007c0c */ /* 0x000fe2000bf25310 */
[----:B------:R-:W1:Y:S01]  /*6de0*/  S2UR UR9, SR_CTAID.Y ;  /* 0x00000000000979c3 */ /* 0x000e620000002600 */
[----:B0-----:R-:W-:-:S05]  /*6df0*/  I2FP.F32.U32 R3, UR4 ;  /* 0x0000000400037c45 */ /* 0x001fca0008201000 */
[----:B------:R-:W-:Y:S01]  /*6e00*/  FMUL R10, R3, UR5 ;  /* 0x00000005030a7c20 */ /* 0x000fe20008400000 */
[----:B------:R-:W-:-:S05]  /*6e10*/  IMAD.MOV.U32 R3, RZ, RZ, R17 ;  /* 0x000000ffff037224 */ /* 0x000fca00078e0011 */
[----:B------:R-:W-:Y:S05]  /*6e20*/  @!P1 BRA `(.L_x_140) ;  /* 0x0000000000289947 */ /* 0x000fea0003800000 */
[----:B------:R-:W-:Y:S02]  /*6e30*/  ULDC UR5, c[0x0][0x634] ;  /* 0x00018d0000057ab9 */ /* 0x000fe40000000800 */
[----:B------:R-:W-:-:S05]  /*6e40*/  IADD3 R7, P1, R16, UR5, RZ ;  /* 0x0000000510077c10 */ /* 0x000fca000ff3e0ff */
[----:B------:R-:W-:-:S04]  /*6e50*/  IMAD.X R11, RZ, RZ, R17, P1 ;  /* 0x000000ffff0b7224 */ /* 0x000fc800008e0611 */
[----:B------:R-:W-:-:S04]  /*6e60*/  IMAD.WIDE.U32 R4, R11, UR6, RZ ;  /* 0x000000060b047c25 */ /* 0x000fc8000f8e00ff */
[----:B------:R-:W-:-:S04]  /*6e70*/  IMAD.WIDE.U32 R4, P1, R7, UR7, R4 ;  /* 0x0000000707047c25 */ /* 0x000fc8000f820004 */
[----:B------:R-:W-:-:S04]  /*6e80*/  IMAD.WIDE.U32 R6, R7, UR6, RZ ;  /* 0x0000000607067c25 */ /* 0x000fc8000f8e00ff */
[----:B------:R-:W-:Y:S01]  /*6e90*/  IMAD.X R3, RZ, RZ, RZ, P1 ;  /* 0x000000ffff037224 */ /* 0x000fe200008e06ff */
[----:B------:R-:W-:Y:S01]  /*6ea0*/  IADD3 RZ, P1, R7, R4, RZ ;  /* 0x0000000407ff7210 */ /* 0x000fe20007f3e0ff */
[----:B------:R-:W-:-:S04]  /*6eb0*/  IMAD.MOV.U32 R2, RZ, RZ, R5 ;  /* 0x000000ffff027224 */ /* 0x000fc800078e0005 */
[----:B------:R-:W-:-:S08]  /*6ec0*/  IMAD.WIDE.U32.X R2, R11, UR7, R2, P1 ;  /* 0x000000070b027c25 */ /* 0x000fd000088e0402 */
.L_x_140:
[--C-:B------:R-:W-:Y:S01]  /*6ed0*/  SHF.R.U64 R19, R2, UR8, R3.reuse ;  /* 0x0000000802137c19 */ /* 0x100fe20008001203 */
[----:B------:R-:W0:Y:S01]  /*6ee0*/  F2I.U32.TRUNC.NTZ R10, R10 ;  /* 0x0000000a000a7305 */ /* 0x000e22000020f000 */
[----:B------:R-:W-:Y:S01]  /*6ef0*/  SHF.R.U32.HI R2, RZ, UR8, R3 ;  /* 0x00000008ff027c19 */ /* 0x000fe20008011603 */
[----:B------:R-:W-:Y:S01]  /*6f00*/  ULDC.64 UR6, c[0x0][0x620] ;  /* 0x0001880000067ab9 */ /* 0x000fe20000000a00 */
[----:B------:R-:W-:Y:S01]  /*6f10*/  IADD3 R5, P1, RZ, -R19, RZ ;  /* 0x80000013ff057210 */ /* 0x000fe20007f3e0ff */
[----:B------:R-:W2:Y:S01]  /*6f20*/  LDC R15, c[0x0][0x610] ;  /* 0x00018400ff0f7b82 */ /* 0x000ea20000000800 */
[----:B-1----:R-:W-:Y:S01]  /*6f30*/  I2FP.F32.U32 R4, UR9 ;  /* 0x0000000900047c45 */ /* 0x002fe20008201000 */
[----:B------:R-:W-:Y:S01]  /*6f40*/  ULDC UR8, c[0x0][0x658] ;  /* 0x0001960000087ab9 */ /* 0x000fe20000000800 */
[----:B------:R-:W-:Y:S01]  /*6f50*/  ULDC UR12, c[0x0][0x648] ;  /* 0x00019200000c7ab9 */ /* 0x000fe20000000800 */
[----:B------:R-:W-:Y:S02]  /*6f60*/  IMAD.X R2, RZ, RZ, ~R2, P1 ;  /* 0x000000ffff027224 */ /* 0x000fe400008e0e02 */
[----:B------:R-:W-:Y:S01]  /*6f70*/  FMUL R6, R4, UR10 ;  /* 0x0000000a04067c20 */ /* 0x000fe20008400000 */
[----:B------:R-:W-:Y:S01]  /*6f80*/  ULDC.64 UR10, c[0x0][0x640] ;  /* 0x00019000000a7ab9 */ /* 0x000fe20000000a00 */
[----:B------:R-:W-:Y:S01]  /*6f90*/  IMAD R4, R2, UR6, RZ ;  /* 0x0000000602047c24 */ /* 0x000fe2000f8e02ff */
[----:B------:R-:W-:Y:S01]  /*6fa0*/  ISETP.NE.U32.AND P1, PT, RZ, UR10, PT ;  /* 0x0000000aff007c0c */ /* 0x000fe2000bf25070 */
[C---:B------:R-:W-:Y:S01]  /*6fb0*/  IMAD.WIDE.U32 R2, R5.reuse, UR6, R16 ;  /* 0x0000000605027c25 */ /* 0x040fe2000f8e0010 */
[----:B0-----:R-:W-:Y:S01]  /*6fc0*/  R2UR UR5, R10 ;  /* 0x000000000a0572ca */ /* 0x001fe200000e0000 */
[----:B------:R-:W0:Y:S01]  /*6fd0*/  F2I.U32.TRUNC.NTZ R6, R6 ;  /* 0x0000000600067305 */ /* 0x000e22000020f000 */
[----:B------:R-:W-:Y:S01]  /*6fe0*/  ULDC UR6, c[0x0][0x618] ;  /* 0x0001860000067ab9 */ /* 0x000fe20000000800 */
[----:B------:R-:W-:Y:S01]  /*6ff0*/  IMAD R5, R5, UR7, R4 ;  /* 0x0000000705057c24 */ /* 0x000fe2000f8e0204 */
[----:B------:R-:W-:-:S03]  /*7000*/  ISETP.NE.AND.EX P1, PT, RZ, UR11, PT, P1 ;  /* 0x0000000bff007c0c */ /* 0x000fc6000bf25310 */
[----:B------:R-:W-:-:S05]  /*7010*/  IMAD.IADD R3, R3, 0x1, R5 ;  /* 0x0000000103037824 */ /* 0x000fca00078e0205 */
[--C-:B------:R-:W-:Y:S02]  /*7020*/  SHF.R.U64 R10, R2, UR6, R3.reuse ;  /* 0x00000006020a7c19 */ /* 0x100fe40008001203 */
[----:B------:R-:W-:Y:S01]  /*7030*/  SHF.R.U32.HI R3, RZ, UR6, R3 ;  /* 0x00000006ff037c19 */ /* 0x000fe20008011603 */
[----:B------:R-:W-:Y:S01]  /*7040*/  ULDC UR6, c[0x0][0x608] ;  /* 0x0001820000067ab9 */ /* 0x000fe20000000800 */
[----:B0-----:R-:W-:Y:S02]  /*7050*/  R2UR UR7, R6 ;  /* 0x00000000060772ca */ /* 0x001fe400000e0000 */
[--C-:B------:R-:W-:Y:S02]  /*7060*/  SHF.R.U64 R12, R10, UR6, R3.reuse ;  /* 0x000000060a0c7c19 */ /* 0x100fe40008001203 */
[----:B------:R-:W-:Y:S01]  /*7070*/  SHF.R.U32.HI R3, RZ, UR6, R3 ;  /* 0x00000006ff037c19 */ /* 0x000fe20008011603 */
[----:B------:R-:W-:-:S03]  /*7080*/  UIADD3 UR6, -UR5, URZ, URZ ;  /* 0x0000003f05067290 */ /* 0x000fc6000fffe13f */
[--C-:B------:R-:W-:Y:S01]  /*7090*/  SHF.R.U64 R13, R12, UR8, R3.reuse ;  /* 0x000000080c0d7c19 */ /* 0x100fe20008001203 */
[----:B------:R-:W-:Y:S01]  /*70a0*/  ULDC UR5, c[0x0][0x144] ;  /* 0x0000510000057ab9 */ /* 0x000fe20000000800 */
[----:B------:R-:W-:-:S03]  /*70b0*/  SHF.R.U32.HI R3, RZ, UR8, R3 ;  /* 0x00000008ff037c19 */ /* 0x000fc60008011603 */
[----:B------:R-:W-:Y:S01]  /*70c0*/  IMAD.MOV.U32 R2, RZ, RZ, R13 ;  /* 0x000000ffff027224 */ /* 0x000fe200078e000d */
[----:B------:R-:W-:Y:S06]  /*70d0*/  @!P1 BRA `(.L_x_141) ;  /* 0x0000000000289947 */ /* 0x000fec0003800000 */
        /* <DEDUP_REMOVED lines=10> */
.L_x_141:
[----:B------:R-:W-:Y:S01]  /*7180*/  UISETP.NE.AND UP0, UPT, UR45, URZ, UPT ;  /* 0x0000003f2d00728c */ /* 0x000fe2000bf05270 */
[----:B------:R-:W-:Y:S01]  /*7190*/  SHF.R.U64 R3, R2, UR12, R3 ;  /* 0x0000000c02037c19 */ /* 0x000fe20008001203 */
[----:B------:R-:W-:Y:S01]  /*71a0*/  UIADD3 UR7, -UR7, URZ, URZ ;  /* 0x0000003f07077290 */ /* 0x000fe2000fffe13f */
[----:B------:R-:W-:Y:S01]  /*71b0*/  LOP3.LUT R2, R12, UR22, RZ, 0xc0, !PT ;  /* 0x000000160c027c12 */ /* 0x000fe2000f8ec0ff */
[----:B------:R-:W-:Y:S01]  /*71c0*/  UIMAD UR4, UR5, UR6, UR4 ;  /* 0x00000006050472a4 */ /* 0x000fe2000f8e0204 */
[----:B------:R-:W-:Y:S01]  /*71d0*/  LOP3.LUT R5, R10, UR13, RZ, 0xc0, !PT ;  /* 0x0000000d0a057c12 */ /* 0x000fe2000f8ec0ff */
[----:B------:R-:W-:Y:S01]  /*71e0*/  IMAD.MOV R4, RZ, RZ, -R3 ;  /* 0x000000ffff047224 */ /* 0x000fe200078e0a03 */
[----:B------:R-:W-:Y:S01]  /*71f0*/  ULDC UR5, c[0x0][0x148] ;  /* 0x0000520000057ab9 */ /* 0x000fe20000000800 */
[----:B------:R-:W-:Y:S01]  /*7200*/  IMAD R18, R3, UR21, R2 ;  /* 0x0000001503127c24 */ /* 0x000fe2000f8e0202 */
[----:B------:R-:W-:Y:S01]  /*7210*/  PLOP3.LUT P1, PT, PT, PT, UP0, 0x80, 0x0 ;  /* 0x000000000000781c */ /* 0x000fe20003f2f008 */
[----:B------:R-:W-:Y:S01]  /*7220*/  IMAD.MOV.U32 R3, RZ, RZ, 0x1 ;  /* 0x00000001ff037424 */ /* 0x000fe200078e00ff */
[----:B------:R-:W-:-:S03]  /*7230*/  @UP0 UIMAD UR4, UR5, UR7, UR9 ;  /* 0x00000007050402a4 */ /* 0x000fc6000f8e0209 */
[----:B------:R-:W-:Y:S02]  /*7240*/  ULDC UR5, c[0x0][0x638] ;  /* 0x00018e0000057ab9 */ /* 0x000fe40000000800 */
[----:B------:R-:W-:Y:S02]  /*7250*/  IMAD R2, R4, UR5, R13 ;  /* 0x0000000504027c24 */ /* 0x000fe4000f8e020d */
[----:B--2---:R-:W-:Y:S01]  /*7260*/  IMAD R18, R18, R15, UR4 ;  /* 0x0000000412127e24 */ /* 0x004fe2000f8e020f */
[----:B------:R-:W-:Y:S02]  /*7270*/  ULDC UR4, c[0x0][0x600] ;  /* 0x0001800000047ab9 */ /* 0x000fe40000000800 */
[----:B------:R-:W-:-:S05]  /*7280*/  IMAD R5, R2, UR4, R5 ;  /* 0x0000000402057c24 */ /* 0x000fca000f8e0205 */
[----:B------:R-:W-:Y:S02]  /*7290*/  SEL R2, R5, R18, !P1 ;  /* 0x0000001205027207 */ /* 0x000fe40004800000 */
[----:B------:R-:W-:-:S07]  /*72a0*/  SEL R18, R18, R5, !P1 ;  /* 0x0000000512127207 */ /* 0x000fce0004800000 */
.L_x_139:
[----:B------:R-:W-:Y:S05]  /*72b0*/  BSYNC B1 ;  /* 0x0000000000017941 */ /* 0x000fea0003800000 */
.L_x_138:
[----:B------:R-:W-:-:S13]  /*72c0*/  LOP3.LUT P1, RZ, R3, 0xff, RZ, 0xc0, !PT ;  /* 0x000000ff03ff7812 */ /* 0x000fda000782c0ff */
[----:B------:R-:W-:Y:S05]  /*72d0*/  @P1 BRA `(.L_x_142) ;  /* 0xfffffff000b01947 */ /* 0x000fea000383ffff */
[----:B------:R-:W-:Y:S05]  /*72e0*/  BSYNC B0 ;  /* 0x0000000000007941 */ /* 0x000fea0003800000 */
.L_x_130:
[----:B------:R-:W-:-:S03]  /*72f0*/  UMOV UR4, 0xffffffff ;  /* 0xffffffff00047882 */ /* 0x000fc60000000000 */
[----:B------:R-:W-:Y:S05]  /*7300*/  BRA.DIV UR4, `(.L_x_143) ;  /* 0x0000000204fc7947 */ /* 0x000fea000b800000 */
[----:B------:R-:W-:-:S13]  /*7310*/  ELECT P6, URZ, PT ;  /* 0x00000000003f782f */ /* 0x000fda00038c0000 */
.L_x_157:
[----:B------:R-:W-:Y:S04]  /*7320*/  BSSY B0, `(.L_x_144) ;  /* 0x000001a000007945 */ /* 0x000fe80003800000 */
[----:B------:R-:W-:Y:S05]  /*7330*/  @!P6 BRA `(.L_x_145) ;  /* 0x000000000060e947 */ /* 0x000fea0003800000 */
[----:B------:R-:W-:-:S04]  /*7340*/  ULOP3.LUT UR4, UR39, 0x2, URZ, 0xfc, !UPT ;  /* 0x0000000227047892 */ /* 0x000fc8000f8efc3f */
[----:B------:R-:W-:-:S06]  /*7350*/  UISETP.NE.AND UP0, UPT, UR4, 0x3, UPT ;  /* 0x000000030400788c */ /* 0x000fcc000bf05270 */
[----:B------:R-:W-:-:S13]  /*7360*/  PLOP3.LUT P0, PT, PT, PT, UP0, 0x80, 0x0 ;  /* 0x000000000000781c */ /* 0x000fda0003f0f008 */
[----:B------:R-:W-:Y:S05]  /*7370*/  @!P0 BRA `(.L_x_146) ;  /* 0x0000000000048947 */ /* 0x000fea0003800000 */
[----:B------:R-:W-:Y:S01]  /*7380*/  BPT.TRAP 0x1 ;  /* 0x000000040000795c */ /* 0x000fe20000300000 */
.L_x_146:
[----:B------:R-:W0:Y:S01]  /*7390*/  S2R R3, SR_CgaCtaId ;  /* 0x0000000000037919 */ /* 0x000e220000008800 */
[----:B------:R-:W-:-:S04]  /*73a0*/  MOV R2, 0x400 ;  /* 0x0000040000027802 */ /* 0x000fc80000000f00 */
[----:B0-----:R-:W-:Y:S02]  /*73b0*/  LEA R3, R3, R2, 0x18 ;  /* 0x0000000203037211 */ /* 0x001fe400078ec0ff */
[----:B------:R-:W-:-:S03]  /*73c0*/  SHF.L.U32 R2, R8, 0x1f, RZ ;  /* 0x0000001f08027819 */ /* 0x000fc600000006ff */
[----:B------:R-:W-:-:S04]  /*73d0*/  VIADD R3, R3, 0x10 ;  /* 0x0000001003037836 */ /* 0x000fc80000000000 */
[C---:B------:R-:W-:Y:S02]  /*73e0*/  IMAD R7, R0.reuse, 0x8, R3 ;  /* 0x0000000800077824 */ /* 0x040fe400078e0203 */
[----:B------:R-:W-:Y:S02]  /*73f0*/  VIADD R0, R0, 0x1 ;  /* 0x0000000100007836 */ /* 0x000fe40000000000 */
[----:B------:R-:W0:Y:S03]  /*7400*/  SYNCS.PHASECHK.TRANS64.TRYWAIT P0, [R7+URZ], R2 ;  /* 0x00000002070075a7 */ /* 0x000e26000800017f */
[----:B------:R-:W-:-:S04]  /*7410*/  ISETP.NE.AND P1, PT, R0, 0x2, PT ;  /* 0x000000020000780c */ /* 0x000fc80003f25270 */
[----:B------:R-:W-:Y:S02]  /*7420*/  SEL R5, RZ, 0x1, P1 ;  /* 0x00000001ff057807 */ /* 0x000fe40000800000 */
[----:B------:R-:W-:Y:S02]  /*7430*/  SEL R0, R0, RZ, P1 ;  /* 0x000000ff00007207 */ /* 0x000fe40000800000 */
[----:B------:R-:W-:Y:S01]  /*7440*/  LOP3.LUT R5, R8, R5, RZ, 0x3c, !PT ;  /* 0x0000000508057212 */ /* 0x000fe200078e3cff */
[----:B0-----:R-:W-:Y:S06]  /*7450*/  @!P0 BRA `(.L_x_147) ;  /* 0x0000000000c88947 */ /* 0x001fec0003800000 */
.L_x_158:
[----:B------:R-:W-:Y:S01]  /*7460*/  IMAD R3, R0, 0x8, R3 ;  /* 0x0000000800037824 */ /* 0x000fe200078e0203 */
[----:B------:R-:W-:-:S07]  /*7470*/  SHF.L.U32 R0, R5, 0x1f, RZ ;  /* 0x0000001f05007819 */ /* 0x000fce00000006ff */
.L_x_148:
[----:B-1----:R1:W2:Y:S02]  /*7480*/  SYNCS.PHASECHK.TRANS64.TRYWAIT P0, [R3+URZ], R0 ;  /* 0x00000000030075a7 */ /* 0x0022a4000800017f */
[----:B--2---:R-:W-:Y:S05]  /*7490*/  @!P0 NANOSLEEP.SYNCS 0x989680 ;  /* 0x009896800000895d */ /* 0x004fea0003900000 */
[----:B------:R-:W2:Y:S02]  /*74a0*/  @!P0 SYNCS.PHASECHK.TRANS64 P0, [R3+URZ], R0 ;  /* 0x00000000030085a7 */ /* 0x000ea4000800007f */
[----:B--2---:R-:W-:Y:S05]  /*74b0*/  @!P0 BRA `(.L_x_148) ;  /* 0xfffffffc00f08947 */ /* 0x004fea000383ffff */
.L_x_145:
[----:B------:R-:W-:Y:S05]  /*74c0*/  BSYNC B0 ;  /* 0x0000000000007941 */ /* 0x000fea0003800000 */
.L_x_144:
[----:B------:R-:W-:Y:S05]  /*74d0*/  EXIT ;  /* 0x000000000000794d */ /* 0x000fea0003800000 */
.L_x_14:
[----:B0-----:R0:W1:Y:S02]  /*74e0*/  SYNCS.PHASECHK.TRANS64.TRYWAIT P0, [R79+URZ+-0x8], R0 ;  /* 0xfffff8004f0075a7 */ /* 0x001064000800017f */
[----:B-1----:R-:W-:Y:S05]  /*74f0*/  @!P0 NANOSLEEP.SYNCS 0x989680 ;  /* 0x009896800000895d */ /* 0x002fea0003900000 */
[----:B------:R-:W1:Y:S02]  /*7500*/  @!P0 SYNCS.PHASECHK.TRANS64 P0, [R79+URZ+-0x8], R0 ;  /* 0xfffff8004f0085a7 */ /* 0x000e64000800007f */
[----:B-1----:R-:W-:Y:S05]  /*7510*/  @!P0 BRA `(.L_x_14) ;  /* 0xfffffffc00f08947 */ /* 0x002fea000383ffff */
[----:B------:R-:W-:Y:S05]  /*7520*/  BRA `(.L_x_149) ;  /* 0xffffffa0005c7947 */ /* 0x000fea000383ffff */
.L_x_19:
[----:B-1----:R1:W2:Y:S02]  /*7530*/  SYNCS.PHASECHK.TRANS64.TRYWAIT P1, [R3+URZ], R0 ;  /* 0x00000000030075a7 */ /* 0x0022a4000802017f */
[----:B--2---:R-:W-:Y:S05]  /*7540*/  @!P1 NANOSLEEP.SYNCS 0x989680 ;  /* 0x009896800000995d */ /* 0x004fea0003900000 */
[----:B------:R-:W2:Y:S02]  /*7550*/  @!P1 SYNCS.PHASECHK.TRANS64 P1, [R3+URZ], R0 ;  /* 0x00000000030095a7 */ /* 0x000ea4000802007f */
[----:B--2---:R-:W-:Y:S05]  /*7560*/  @!P1 BRA `(.L_x_19) ;  /* 0xfffffffc00f09947 */ /* 0x004fea000383ffff */
[----:B------:R-:W-:Y:S05]  /*7570*/  BRA `(.L_x_18) ;  /* 0xffffffa000cc7947 */ /* 0x000fea000383ffff */
.L_x_24:
[----:B-1----:R-:W-:-:S04]  /*7580*/  IMAD.U32 R4, RZ, RZ, UR4 ;  /* 0x00000004ff047e24 */ /* 0x002fc8000f8e00ff */
[----:B------:R1:W2:Y:S03]  /*7590*/  SYNCS.PHASECHK.TRANS64.TRYWAIT P1, [R4+URZ], R3 ;  /* 0x00000003040075a7 */ /* 0x0002a6000802017f */
[----:B--2---:R-:W-:Y:S05]  /*75a0*/  @!P1 NANOSLEEP.SYNCS 0x989680 ;  /* 0x009896800000995d */ /* 0x004fea0003900000 */
[----:B------:R-:W2:Y:S02]  /*75b0*/  @!P1 SYNCS.PHASECHK.TRANS64 P1, [R4+URZ], R3 ;  /* 0x00000003040095a7 */ /* 0x000ea4000802007f */
[----:B--2---:R-:W-:Y:S05]  /*75c0*/  @!P1 BRA `(.L_x_24) ;  /* 0xfffffffc00ec9947 */ /* 0x004fea000383ffff */
[----:B------:R-:W-:Y:S05]  /*75d0*/  BRA `(.L_x_23) ;  /* 0xffffffa800d47947 */ /* 0x000fea000383ffff */
.L_x_30:
[----:B--2---:R2:W3:Y:S02]  /*75e0*/  SYNCS.PHASECHK.TRANS64.TRYWAIT P0, [R79+URZ+0x8], R0 ;  /* 0x000008004f0075a7 */ /* 0x0044e4000800017f */
[----:B---3--:R-:W-:Y:S05]  /*75f0*/  @!P0 NANOSLEEP.SYNCS 0x989680 ;  /* 0x009896800000895d */ /* 0x008fea0003900000 */
[----:B------:R-:W3:Y:S02]  /*7600*/  @!P0 SYNCS.PHASECHK.TRANS64 P0, [R79+URZ+0x8], R0 ;  /* 0x000008004f0085a7 */ /* 0x000ee4000800007f */
[----:B---3--:R-:W-:Y:S05]  /*7610*/  @!P0 BRA `(.L_x_30) ;  /* 0xfffffffc00f08947 */ /* 0x008fea000383ffff */
[----:B------:R-:W-:Y:S05]  /*7620*/  BRA `(.L_x_150) ;  /* 0xffffffb4002c7947 */ /* 0x000fea000383ffff */
.L_x_131:
[----:B------:R-:W-:Y:S01]  /*7630*/  BSSY B1, `(.L_x_151) ;  /* 0x0000006000017945 */ /* 0x000fe20003800000 */
[----:B------:R-:W-:-:S07]  /*7640*/  IMAD.MOV.U32 R15, RZ, RZ, -0x1 ;  /* 0xffffffffff0f7424 */ /* 0x000fce00078e00ff */
[----:B------:R-:W-:Y:S05]  /*7650*/  WARPSYNC.COLLECTIVE R15, `(.L_x_152) ;  /* 0x000000000f0c7348 */ /* 0x000fea0003c00000 */
[----:B------:R-:W-:Y:S02]  /*7660*/  ELECT P6, UR62, PT ;  /* 0x00000000003e782f */ /* 0x000fe400038c0000 */
[----:B------:R-:W-:Y:S01]  /*7670*/  MOV R14, UR62 ;  /* 0x0000003e000e7c02 */ /* 0x000fe20008000f00 */
[----:B------:R-:W-:Y:S10]  /*7680*/  ENDCOLLECTIVE ;  /* 0x000000000000791b */ /* 0x000ff40003800000 */
.L_x_152:
[----:B------:R-:W-:Y:S05]  /*7690*/  BSYNC B1 ;  /* 0x0000000000017941 */ /* 0x000fea0003800000 */
.L_x_151:
[----:B------:R-:W-:Y:S05]  /*76a0*/  BRA `(.L_x_153) ;  /* 0xffffffec00c87947 */ /* 0x000fea000383ffff */
.L_x_134:
[----:B-1----:R1:W2:Y:S02]  /*76b0*/  SYNCS.PHASECHK.TRANS64.TRYWAIT P1, [R7+URZ+0x10], R4 ;  /* 0x00001004070075a7 */ /* 0x0022a4000802017f */
[----:B--2---:R-:W-:Y:S05]  /*76c0*/  @!P1 NANOSLEEP.SYNCS 0x989680 ;  /* 0x009896800000995d */ /* 0x004fea0003900000 */
[----:B------:R-:W2:Y:S02]  /*76d0*/  @!P1 SYNCS.PHASECHK.TRANS64 P1, [R7+URZ+0x10], R4 ;  /* 0x00001004070095a7 */ /* 0x000ea4000802007f */
[----:B--2---:R-:W-:Y:S05]  /*76e0*/  @!P1 BRA `(.L_x_134) ;  /* 0xfffffffc00f09947 */ /* 0x004fea000383ffff */
[----:B------:R-:W-:Y:S05]  /*76f0*/  BRA `(.L_x_154) ;  /* 0xffffffec00fc7947 */ /* 0x000fea000383ffff */
.L_x_143:
[----:B------:R-:W-:Y:S01]  /*7700*/  BSSY B0, `(.L_x_155) ;  /* 0x0000006000007945 */ /* 0x000fe20003800000 */
[----:B------:R-:W-:-:S07]  /*7710*/  IMAD.MOV.U32 R15, RZ, RZ, -0x1 ;  /* 0xffffffffff0f7424 */ /* 0x000fce00078e00ff */
[----:B------:R-:W-:Y:S05]  /*7720*/  WARPSYNC.COLLECTIVE R15, `(.L_x_156) ;  /* 0x000000000f0c7348 */ /* 0x000fea0003c00000 */
[----:B------:R-:W-:Y:S02]  /*7730*/  ELECT P6, UR62, PT ;  /* 0x00000000003e782f */ /* 0x000fe400038c0000 */
[----:B------:R-:W-:Y:S01]  /*7740*/  MOV R14, UR62 ;  /* 0x0000003e000e7c02 */ /* 0x000fe20008000f00 */
[----:B------:R-:W-:Y:S10]  /*7750*/  ENDCOLLECTIVE ;  /* 0x000000000000791b */ /* 0x000ff40003800000 */
.L_x_156:
[----:B------:R-:W-:Y:S05]  /*7760*/  BSYNC B0 ;  /* 0x0000000000007941 */ /* 0x000fea0003800000 */
.L_x_155:
[----:B------:R-:W-:Y:S05]  /*7770*/  BRA `(.L_x_157) ;  /* 0xfffffff800e87947 */ /* 0x000fea000383ffff */
.L_x_147:
[----:B0-----:R0:W1:Y:S02]  /*7780*/  SYNCS.PHASECHK.TRANS64.TRYWAIT P0, [R7+URZ], R2 ;  /* 0x00000002070075a7 */ /* 0x001064000800017f */
[----:B-1----:R-:W-:Y:S05]  /*7790*/  @!P0 NANOSLEEP.SYNCS 0x989680 ;  /* 0x009896800000895d */ /* 0x002fea0003900000 */
[----:B------:R-:W1:Y:S02]  /*77a0*/  @!P0 SYNCS.PHASECHK.TRANS64 P0, [R7+URZ], R2 ;  /* 0x00000002070085a7 */ /* 0x000e64000800007f */
[----:B-1----:R-:W-:Y:S05]  /*77b0*/  @!P0 BRA `(.L_x_147) ;  /* 0xfffffffc00f08947 */ /* 0x002fea000383ffff */
[----:B------:R-:W-:Y:S05]  /*77c0*/  BRA `(.L_x_158) ;  /* 0xfffffffc00247947 */ /* 0x000fea000383ffff */
.L_x_159:
[----:B------:R-:W-:-:S00]  /*77d0*/  BRA `(.L_x_159) ;  /* 0xfffffffc00fc7947 */ /* 0x000fc0000383ffff */
[----:B------:R-:W-:-:S00]  /*77e0*/  NOP ;  /* 0x0000000000007918 */ /* 0x000fc00000000000 */
        /* <DEDUP_REMOVED lines=9> */
.L_x_160:


//--------------------- .nv.global.init           --------------------------
	.section	.nv.global.init,"aw",@progbits
.nv.global.init:
	.type		$str$22,@object
	.size		$str$22,($str$23 - $str$22)
$str$22:
        /*0000*/ 	.byte	0x6b, 0x5f, 0x74, 0x69, 0x6c, 0x65, 0x5f, 0x63, 0x6f, 0x75, 0x6e, 0x74, 0x20, 0x3e, 0x3d, 0x20
        /*0010*/ 	.byte	0x31, 0x00
	.type		$str$23,@object
	.size		$str$23,(__unnamed_1 - $str$23)
$str$23:
        /*0012*/ 	.byte	0x2f, 0x74, 0x6d, 0x70, 0x2f, 0x63, 0x75, 0x74, 0x6c, 0x61, 0x73, 0x73, 0x5f, 0x73, 0x77, 0x65
        /*0022*/ 	.byte	0x65, 0x70, 0x5f, 0x73, 0x72, 0x63, 0x2f, 0x69, 0x6e, 0x63, 0x6c, 0x75, 0x64, 0x65, 0x2f, 0x63
        /*0032*/ 	.byte	0x75, 0x74, 0x6c, 0x61, 0x73, 0x73, 0x2f, 0x67, 0x65, 0x6d, 0x6d, 0x2f, 0x63, 0x6f, 0x6c, 0x6c
        /*0042*/ 	.byte	0x65, 0x63, 0x74, 0x69, 0x76, 0x65, 0x2f, 0x73, 0x6d, 0x39, 0x30, 0x5f, 0x6d, 0x6d, 0x61, 0x5f
        /*0052*/ 	.byte	0x74, 0x6d, 0x61, 0x5f, 0x67, 0x6d, 0x6d, 0x61, 0x5f, 0x73, 0x73, 0x5f, 0x77, 0x61, 0x72, 0x70
        /*0062*/ 	.byte	0x73, 0x70, 0x65, 0x63, 0x69, 0x61, 0x6c, 0x69, 0x7a, 0x65, 0x64, 0x2e, 0x68, 0x70, 0x70, 0x00
	.type		__unnamed_1,@object
	.size		__unnamed_1,(.L_0 - __unnamed_1)
__unnamed_1:
        /*0072*/ 	.byte	0x76, 0x6f, 0x69, 0x64, 0x20, 0x63, 0x75, 0x74, 0x6c, 0x61, 0x73, 0x73, 0x3a, 0x3a, 0x67, 0x65
        /* <DEDUP_REMOVED lines=180> */
.L_0:


//--------------------- .nv.shared._ZN7cutlass13device_kernelINS_4gemm6kernel13GemmUniversalIN4cute5tupleIJiiiiEEENS1_10collective13CollectiveMmaINS1_34MainloopSm90TmaGmmaWarpSpecializedILi2ENS5_IJNS4_1CILi1EEESB_SB_EEENS1_32KernelTmaWarpSpecializedPingpongEEENS5_IJNSA_ILi64EEENSA_ILi96EEENSA_ILi256EEEEEENS_10bfloat16_tENS5_IJlSB_lEEESJ_SK_NS4_8TiledMMAINS4_8MMA_AtomIJNS4_4SM904GMMA27MMA_64x96x16_F32BF16BF16_SSILNSO_5MajorE0ELSQ_0ELNSO_7ScaleInE1ELSR_1EEEEEENS4_6LayoutISC_NS5_IJNSA_ILi0EEESV_SV_EEEEENS5_IJNS4_10UnderscoreESY_SY_EEEEENS4_13SM90_TMA_LOADENS4_14ComposedLayoutINS4_7SwizzleILi3ELi4ELi3EEENS4_18smem_ptr_flag_bitsILi16EEENSU_INS5_IJNSA_ILi8EEESF_EEENS5_IJSF_SB_EEEEEEEvNS4_8identityES11_S1B_vS1C_EENS_8epilogue10collective6detail29Sm90TmaWarpSpecializedAdapterINS1F_15DefaultEpilogueISJ_SK_SK_NS1E_6thread17LinearCombinationISJ_Li1EffLNS1J_9ScaleType4KindE0ELNS_15FloatRoundStyleE2ESJ_EENS1_15EpilogueDefaultEEEEEvvEEEEvNT_6ParamsE --------------------------
	.section	.nv.shared._ZN7cutlass13device_kernelINS_4gemm6kernel13GemmUniversalIN4cute5tupleIJiiiiEEENS1_10collective13CollectiveMmaINS1_34MainloopSm90TmaGmmaWarpSpecializedILi2ENS5_IJNS4_1CILi1EEESB_SB_EEENS1_32KernelTmaWarpSpecializedPingpongEEENS5_IJNSA_ILi64EEENSA_ILi96EEENSA_ILi256EEEEEENS_10bfloat16_tENS5_IJlSB_lEEESJ_SK_NS4_8TiledMMAINS4_8MMA_AtomIJNS4_4SM904GMMA27MMA_64x96x16_F32BF16BF16_SSILNSO_5MajorE0ELSQ_0ELNSO_7ScaleInE1ELSR_1EEEEEENS4_6LayoutISC_NS5_IJNSA_ILi0EEESV_SV_EEEEENS5_IJNS4_10UnderscoreESY_SY_EEEEENS4_13SM90_TMA_LOADENS4_14ComposedLayoutINS4_7SwizzleILi3ELi4ELi3EEENS4_18smem_ptr_flag_bitsILi16EEENSU_INS5_IJNSA_ILi8EEESF_EEENS5_IJSF_SB_EEEEEEEvNS4_8identityES11_S1B_vS1C_EENS_8epilogue10collective6detail29Sm90TmaWarpSpecializedAdapterINS1F_15DefaultEpilogueISJ_SK_SK_NS1E_6thread17LinearCombinationISJ_Li1EffLNS1J_9ScaleType4KindE0ELNS_15FloatRoundStyleE2ESJ_EENS1_15EpilogueDefaultEEEEEvvEEEEvNT_6ParamsE,"aw",@nobits
	.sectionflags	@""
	.align	16
	.zero		1024


//--------------------- .nv.shared.reserved.0     --------------------------
	.section	.nv.shared.reserved.0,"aw",@nobits
	.weak		__nv_reservedSMEM_offset_0_alias
	.size		__nv_reservedSMEM_offset_0_alias, 0, 0
	.other		__nv_reservedSMEM_offset_0_alias,@"STO_CUDA_RESERVED_SHARED STV_DEFAULT"
__nv_reservedSMEM_offset_0_alias:
	.zero		0


//--------------------- .nv.global                --------------------------
	.section	.nv.global,"aw",@nobits
.nv.global:
	.type		_ZN40_INTERNAL_a5967076_4_k_cu_ce090274_171774cute1_E,@object
	.size		_ZN40_INTERNAL_a5967076_4_k_cu_ce090274_171774cute1_E,(_ZN40_INTERNAL_a5967076_4_k_cu_ce090274_171774cuda3std3__45__cpo6cbeginE - _ZN40_INTERNAL_a5967076_4_k_cu_ce090274_171774cute1_E)
_ZN40_INTERNAL_a5967076_4_k_cu_ce090274_171774cute1_E:
	.zero		1
	.type		_ZN40_INTERNAL_a5967076_4_k_cu_ce090274_171774cuda3std3__45__cpo6cbeginE,@object
	.size		_ZN40_INTERNAL_a5967076_4_k_cu_ce090274_171774cuda3std3__45__cpo6cbeginE,(_ZN40_INTERNAL_a5967076_4_k_cu_ce090274_171774cuda3std3__48in_placeE - _ZN40_INTERNAL_a5967076_4_k_cu_ce090274_171774cuda3std3__45__cpo6cbeginE)
_ZN40_INTERNAL_a5967076_4_k_cu_ce090274_171774cuda3std3__45__cpo6cbeginE:
	.zero		1
	.type		_ZN40_INTERNAL_a5967076_4_k_cu_ce090274_171774cuda3std3__48in_placeE,@object
	.size		_ZN40_INTERNAL_a5967076_4_k_cu_ce090274_171774cuda3std3__48in_placeE,(_ZN40_INTERNAL_a5967076_4_k_cu_ce090274_171774cuda3std6ranges3__45__cpo9iter_moveE - _ZN40_INTERNAL_a5967076_4_k_cu_ce090274_171774cuda3std3__48in_placeE)
_ZN40_INTERNAL_a5967076_4_k_cu_ce090274_171774cuda3std3__48in_placeE:
	.zero		1
	.type		_ZN40_INTERNAL_a5967076_4_k_cu_ce090274_171774cuda3std6ranges3__45__cpo9iter_moveE,@object
	.size		_ZN40_INTERNAL_a5967076_4_k_cu_ce090274_171774cuda3std6ranges3__45__cpo9iter_moveE,(_ZN40_INTERNAL_a5967076_4_k_cu_ce090274_171774cuda3std3__45__cpo5beginE - _ZN40_INTERNAL_a5967076_4_k_cu_ce090274_171774cuda3std6ranges3__45__cpo9iter_moveE)
_ZN40_INTERNAL_a5967076_4_k_cu_ce090274_171774cuda3std6ranges3__45__cpo9iter_moveE:
	.zero		1
	.type		_ZN40_INTERNAL_a5967076_4_k_cu_ce090274_171774cuda3std3__45__cpo5beginE,@object
	.size		_ZN40_INTERNAL_a5967076_4_k_cu_ce090274_171774cuda3std3__45__cpo5beginE,(_ZN40_INTERNAL_a5967076_4_k_cu_ce090274_171774cuda3std3__442_GLOBAL__N__a5967076_4_k_cu_ce090274_171776ignoreE - _ZN40_INTERNAL_a5967076_4_k_cu_ce090274_171774cuda3std3__45__cpo5beginE)
_ZN40_INTERNAL_a5967076_4_k_cu_ce090274_171774cuda3std3__45__cpo5beginE:
	.zero		1
	.type		_ZN40_INTERNAL_a5967076_4_k_cu_ce090274_171774cuda3std3__442_GLOBAL__N__a5967076_4_k_cu_ce090274_171776ignoreE,@object
	.size		_ZN40_INTERNAL_a5967076_4_k_cu_ce090274_171774cuda3std3__442_GLOBAL__N__a5967076_4_k_cu_ce090274_171776ignoreE,(_ZN40_INTERNAL_a5967076_4_k_cu_ce090274_171774cute7productE - _ZN40_INTERNAL_a5967076_4_k_cu_ce090274_171774cuda3std3__442_GLOBAL__N__a5967076_4_k_cu_ce090274_171776ignoreE)
_ZN40_INTERNAL_a5967076_4_k_cu_ce090274_171774cuda3std3__442_GLOBAL__N__a5967076_4_k_cu_ce090274_171776ignoreE:
	.zero		1
	.type		_ZN40_INTERNAL_a5967076_4_k_cu_ce090274_171774cute7productE,@object
	.size		_ZN40_INTERNAL_a5967076_4_k_cu_ce090274_171774cute7productE,(_ZN40_INTERNAL_a5967076_4_k_cu_ce090274_171774cuda3std3__45__cpo3endE - _ZN40_INTERNAL_a5967076_4_k_cu_ce090274_171774cute7productE)
_ZN40_INTERNAL_a5967076_4_k_cu_ce090274_171774cute7productE:
	.zero		1
	.type		_ZN40_INTERNAL_a5967076_4_k_cu_ce090274_171774cuda3std3__45__cpo3endE,@object
	.size		_ZN40_INTERNAL_a5967076_4_k_cu_ce090274_171774cuda3std3__45__cpo3endE,(_ZN40_INTERNAL_a5967076_4_k_cu_ce090274_171774cuda3std3__419piecewise_constructE - _ZN40_INTERNAL_a5967076_4_k_cu_ce090274_171774cuda3std3__45__cpo3endE)
_ZN40_INTERNAL_a5967076_4_k_cu_ce090274_171774cuda3std3__45__cpo3endE:
	.zero		1
	.type		_ZN40_INTERNAL_a5967076_4_k_cu_ce090274_171774cuda3std3__419piecewise_constructE,@object
	.size		_ZN40_INTERNAL_a5967076_4_k_cu_ce090274_171774cuda3std3__419piecewise_constructE,(_ZN40_INTERNAL_a5967076_4_k_cu_ce090274_171774cuda3std3__45__cpo4cendE - _ZN40_INTERNAL_a5967076_4_k_cu_ce090274_171774cuda3std3__419piecewise_constructE)
_ZN40_INTERNAL_a5967076_4_k_cu_ce090274_171774cuda3std3__419piecewise_constructE:
	.zero		1
	.type		_ZN40_INTERNAL_a5967076_4_k_cu_ce090274_171774cuda3std3__45__cpo4cendE,@object
	.size		_ZN40_INTERNAL_a5967076_4_k_cu_ce090274_171774cuda3std3__45__cpo4cendE,(_ZN40_INTERNAL_a5967076_4_k_cu_ce090274_171774cuda3std6ranges3__45__cpo4swapE - _ZN40_INTERNAL_a5967076_4_k_cu_ce090274_171774cuda3std3__45__cpo4cendE)
_ZN40_INTERNAL_a5967076_4_k_cu_ce090274_171774cuda3std3__45__cpo4cendE:
	.zero		1
	.type		_ZN40_INTERNAL_a5967076_4_k_cu_ce090274_171774cuda3std6ranges3__45__cpo4swapE,@object
	.size		_ZN40_INTERNAL_a5967076_4_k_cu_ce090274_171774cuda3std6ranges3__45__cpo4swapE,(.L_8 - _ZN40_INTERNAL_a5967076_4_k_cu_ce090274_171774cuda3std6ranges3__45__cpo4swapE)
_ZN40_INTERNAL_a5967076_4_k_cu_ce090274_171774cuda3std6ranges3__45__cpo4swapE:
	.zero		1
.L_8:


//--------------------- .nv.constant0._ZN7cutlass13device_kernelINS_4gemm6kernel13GemmUniversalIN4cute5tupleIJiiiiEEENS1_10collective13CollectiveMmaINS1_34MainloopSm90TmaGmmaWarpSpecializedILi2ENS5_IJNS4_1CILi1EEESB_SB_EEENS1_32KernelTmaWarpSpecializedPingpongEEENS5_IJNSA_ILi64EEENSA_ILi96EEENSA_ILi256EEEEEENS_10bfloat16_tENS5_IJlSB_lEEESJ_SK_NS4_8TiledMMAINS4_8MMA_AtomIJNS4_4SM904GMMA27MMA_64x96x16_F32BF16BF16_SSILNSO_5MajorE0ELSQ_0ELNSO_7ScaleInE1ELSR_1EEEEEENS4_6LayoutISC_NS5_IJNSA_ILi0EEESV_SV_EEEEENS5_IJNS4_10UnderscoreESY_SY_EEEEENS4_13SM90_TMA_LOADENS4_14ComposedLayoutINS4_7SwizzleILi3ELi4ELi3EEENS4_18smem_ptr_flag_bitsILi16EEENSU_INS5_IJNSA_ILi8EEESF_EEENS5_IJSF_SB_EEEEEEEvNS4_8identityES11_S1B_vS1C_EENS_8epilogue10collective6detail29Sm90TmaWarpSpecializedAdapterINS1F_15DefaultEpilogueISJ_SK_SK_NS1E_6thread17LinearCombinationISJ_Li1EffLNS1J_9ScaleType4KindE0ELNS_15FloatRoundStyleE2ESJ_EENS1_15EpilogueDefaultEEEEEvvEEEEvNT_6ParamsE --------------------------
	.section	.nv.constant0._ZN7cutlass13device_kernelINS_4gemm6kernel13GemmUniversalIN4cute5tupleIJiiiiEEENS1_10collective13CollectiveMmaINS1_34MainloopSm90TmaGmmaWarpSpecializedILi2ENS5_IJNS4_1CILi1EEESB_SB_EEENS1_32KernelTmaWarpSpecializedPingpongEEENS5_IJNSA_ILi64EEENSA_ILi96EEENSA_ILi256EEEEEENS_10bfloat16_tENS5_IJlSB_lEEESJ_SK_NS4_8TiledMMAINS4_8MMA_AtomIJNS4_4SM904GMMA27MMA_64x96x16_F32BF16BF16_SSILNSO_5MajorE0ELSQ_0ELNSO_7ScaleInE1ELSR_1EEEEEENS4_6LayoutISC_NS5_IJNSA_ILi0EEESV_SV_EEEEENS5_IJNS4_10UnderscoreESY_SY_EEEEENS4_13SM90_TMA_LOADENS4_14ComposedLayoutINS4_7SwizzleILi3ELi4ELi3EEENS4_18smem_ptr_flag_bitsILi16EEENSU_INS5_IJNSA_ILi8EEESF_EEENS5_IJSF_SB_EEEEEEEvNS4_8identityES11_S1B_vS1C_EENS_8epilogue10collective6detail29Sm90TmaWarpSpecializedAdapterINS1F_15DefaultEpilogueISJ_SK_SK_NS1E_6thread17LinearCombinationISJ_Li1EffLNS1J_9ScaleType4KindE0ELNS_15FloatRoundStyleE2ESJ_EENS1_15EpilogueDefaultEEEEEvvEEEEvNT_6ParamsE,"a",@progbits
	.sectionflags	@""
	.align	4
.nv.constant0._ZN7cutlass13device_kernelINS_4gemm6kernel13GemmUniversalIN4cute5tupleIJiiiiEEENS1_10collective13CollectiveMmaINS1_34MainloopSm90TmaGmmaWarpSpecializedILi2ENS5_IJNS4_1CILi1EEESB_SB_EEENS1_32KernelTmaWarpSpecializedPingpongEEENS5_IJNSA_ILi64EEENSA_ILi96EEENSA_ILi256EEEEEENS_10bfloat16_tENS5_IJlSB_lEEESJ_SK_NS4_8TiledMMAINS4_8MMA_AtomIJNS4_4SM904GMMA27MMA_64x96x16_F32BF16BF16_SSILNSO_5MajorE0ELSQ_0ELNSO_7ScaleInE1ELSR_1EEEEEENS4_6LayoutISC_NS5_IJNSA_ILi0EEESV_SV_EEEEENS5_IJNS4_10UnderscoreESY_SY_EEEEENS4_13SM90_TMA_LOADENS4_14ComposedLayoutINS4_7SwizzleILi3ELi4ELi3EEENS4_18smem_ptr_flag_bitsILi16EEENSU_INS5_IJNSA_ILi8EEESF_EEENS5_IJSF_SB_EEEEEEEvNS4_8identityES11_S1B_vS1C_EENS_8epilogue10collective6detail29Sm90TmaWarpSpecializedAdapterINS1F_15DefaultEpilogueISJ_SK_SK_NS1E_6thread17LinearCombinationISJ_Li1EffLNS1J_9ScaleType4KindE0ELNS_15FloatRoundStyleE2ESJ_EENS1_15EpilogueDefaultEEEEEvvEEEEvNT_6ParamsE:
	.zero		1664


//--------------------- SYMBOLS --------------------------

	.type		.nv.reservedSmem.offset0,@object
	.size		.nv.reservedSmem.offset0,0x4
	.type		__assertfail,@function
